//
// Generated by NVIDIA NVVM Compiler
//
// Compiler Build ID: CL-36424714
// Cuda compilation tools, release 13.0, V13.0.88
// Based on NVVM 20.0.0
//

.version 9.0
.target sm_100
.address_size 64

	// .globl	_Z14gpu_flash_attnPfS_iiiS_S_S_S_
// _ZZ14gpu_flash_attnPfS_iiiS_S_S_S_E2li has been demoted
// _ZZ14gpu_flash_attnPfS_iiiS_S_S_S_E2mi has been demoted
// _ZZ14gpu_flash_attnPfS_iiiS_S_S_S_E3sij has been demoted
// _ZZ14gpu_flash_attnPfS_iiiS_S_S_S_E3pij has been demoted
// _ZZ14gpu_flash_attnPfS_iiiS_S_S_S_E3mij has been demoted
// _ZZ14gpu_flash_attnPfS_iiiS_S_S_S_E3lij has been demoted
// _ZZ14gpu_flash_attnPfS_iiiS_S_S_S_E6mi_new has been demoted
// _ZZ14gpu_flash_attnPfS_iiiS_S_S_S_E6li_new has been demoted
.extern .shared .align 16 .b8 s_mem[];

.visible .entry _Z14gpu_flash_attnPfS_iiiS_S_S_S_(
	.param .u64 .ptr .align 1 _Z14gpu_flash_attnPfS_iiiS_S_S_S__param_0,
	.param .u64 .ptr .align 1 _Z14gpu_flash_attnPfS_iiiS_S_S_S__param_1,
	.param .u32 _Z14gpu_flash_attnPfS_iiiS_S_S_S__param_2,
	.param .u32 _Z14gpu_flash_attnPfS_iiiS_S_S_S__param_3,
	.param .u32 _Z14gpu_flash_attnPfS_iiiS_S_S_S__param_4,
	.param .u64 .ptr .align 1 _Z14gpu_flash_attnPfS_iiiS_S_S_S__param_5,
	.param .u64 .ptr .align 1 _Z14gpu_flash_attnPfS_iiiS_S_S_S__param_6,
	.param .u64 .ptr .align 1 _Z14gpu_flash_attnPfS_iiiS_S_S_S__param_7,
	.param .u64 .ptr .align 1 _Z14gpu_flash_attnPfS_iiiS_S_S_S__param_8
)
{
	.reg .pred 	%p<38>;
	.reg .b32 	%r<327>;
	.reg .b32 	%f<384>;
	.reg .b64 	%rd<55>;
	.reg .b64 	%fd<4>;
	// demoted variable
	.shared .align 4 .b8 _ZZ14gpu_flash_attnPfS_iiiS_S_S_S_E2li[128];
	// demoted variable
	.shared .align 4 .b8 _ZZ14gpu_flash_attnPfS_iiiS_S_S_S_E2mi[128];
	// demoted variable
	.shared .align 4 .b8 _ZZ14gpu_flash_attnPfS_iiiS_S_S_S_E3sij[4096];
	// demoted variable
	.shared .align 4 .b8 _ZZ14gpu_flash_attnPfS_iiiS_S_S_S_E3pij[4096];
	// demoted variable
	.shared .align 4 .b8 _ZZ14gpu_flash_attnPfS_iiiS_S_S_S_E3mij[128];
	// demoted variable
	.shared .align 4 .b8 _ZZ14gpu_flash_attnPfS_iiiS_S_S_S_E3lij[128];
	// demoted variable
	.shared .align 4 .b8 _ZZ14gpu_flash_attnPfS_iiiS_S_S_S_E6mi_new[128];
	// demoted variable
	.shared .align 4 .b8 _ZZ14gpu_flash_attnPfS_iiiS_S_S_S_E6li_new[128];
	ld.param.u64 	%rd7, [_Z14gpu_flash_attnPfS_iiiS_S_S_S__param_0];
	ld.param.u32 	%r91, [_Z14gpu_flash_attnPfS_iiiS_S_S_S__param_3];
	ld.param.u32 	%r92, [_Z14gpu_flash_attnPfS_iiiS_S_S_S__param_4];
	ld.param.u64 	%rd10, [_Z14gpu_flash_attnPfS_iiiS_S_S_S__param_5];
	ld.param.u64 	%rd11, [_Z14gpu_flash_attnPfS_iiiS_S_S_S__param_6];
	ld.param.u64 	%rd12, [_Z14gpu_flash_attnPfS_iiiS_S_S_S__param_7];
	ld.param.u64 	%rd9, [_Z14gpu_flash_attnPfS_iiiS_S_S_S__param_8];
	cvta.to.global.u64 	%rd1, %rd12;
	cvta.to.global.u64 	%rd2, %rd11;
	cvta.to.global.u64 	%rd3, %rd10;
	cvta.to.global.u64 	%rd4, %rd9;
	shl.b32 	%r1, %r91, 7;
	mov.u32 	%r93, s_mem;
	add.s32 	%r94, %r93, %r1;
	add.s32 	%r2, %r94, %r1;
	mov.u32 	%r3, %tid.y;
	mov.u32 	%r4, %tid.x;
	mov.u32 	%r95, %ctaid.y;
	shl.b32 	%r96, %r95, 5;
	add.s32 	%r5, %r96, %r3;
	shr.s32 	%r97, %r91, 31;
	shr.u32 	%r98, %r97, 27;
	add.s32 	%r99, %r91, %r98;
	shr.s32 	%r6, %r99, 5;
	setp.lt.s32 	%p1, %r91, 32;
	@%p1 bra 	$L__BB0_23;
	mul.lo.s32 	%r101, %r91, %r92;
	shl.b32 	%r102, %r101, 5;
	mad.lo.s32 	%r7, %r91, %r4, %r3;
	add.s32 	%r8, %r7, %r102;
	add.s32 	%r9, %r6, -1;
	and.b32  	%r10, %r6, 7;
	setp.lt.u32 	%p2, %r9, 7;
	mov.b32 	%r300, 0;
	@%p2 bra 	$L__BB0_4;
	and.b32  	%r300, %r6, 67108856;
	neg.s32 	%r305, %r300;
	shl.b32 	%r103, %r92, 5;
	add.s32 	%r104, %r4, %r103;
	mad.lo.s32 	%r304, %r91, %r104, %r3;
	shl.b32 	%r105, %r7, 2;
	add.s32 	%r107, %r105, %r93;
	add.s32 	%r303, %r107, 512;
$L__BB0_3:
	.pragma "nounroll";
	mul.wide.s32 	%rd13, %r304, 4;
	add.s64 	%rd14, %rd2, %rd13;
	ld.global.f32 	%f48, [%rd14];
	st.shared.f32 	[%r303+-512], %f48;
	add.s64 	%rd15, %rd1, %rd13;
	ld.global.f32 	%f49, [%rd15];
	add.s32 	%r108, %r303, %r1;
	st.shared.f32 	[%r108+-512], %f49;
	ld.global.f32 	%f50, [%rd14+128];
	st.shared.f32 	[%r303+-384], %f50;
	ld.global.f32 	%f51, [%rd15+128];
	st.shared.f32 	[%r108+-384], %f51;
	ld.global.f32 	%f52, [%rd14+256];
	st.shared.f32 	[%r303+-256], %f52;
	ld.global.f32 	%f53, [%rd15+256];
	st.shared.f32 	[%r108+-256], %f53;
	ld.global.f32 	%f54, [%rd14+384];
	st.shared.f32 	[%r303+-128], %f54;
	ld.global.f32 	%f55, [%rd15+384];
	st.shared.f32 	[%r108+-128], %f55;
	ld.global.f32 	%f56, [%rd14+512];
	st.shared.f32 	[%r303], %f56;
	ld.global.f32 	%f57, [%rd15+512];
	st.shared.f32 	[%r108], %f57;
	ld.global.f32 	%f58, [%rd14+640];
	st.shared.f32 	[%r303+128], %f58;
	ld.global.f32 	%f59, [%rd15+640];
	st.shared.f32 	[%r108+128], %f59;
	ld.global.f32 	%f60, [%rd14+768];
	st.shared.f32 	[%r303+256], %f60;
	ld.global.f32 	%f61, [%rd15+768];
	st.shared.f32 	[%r108+256], %f61;
	ld.global.f32 	%f62, [%rd14+896];
	st.shared.f32 	[%r303+384], %f62;
	ld.global.f32 	%f63, [%rd15+896];
	st.shared.f32 	[%r108+384], %f63;
	add.s32 	%r305, %r305, 8;
	add.s32 	%r304, %r304, 256;
	add.s32 	%r303, %r303, 1024;
	setp.eq.s32 	%p3, %r305, 0;
	@%p3 bra 	$L__BB0_4;
	bra.uni 	$L__BB0_3;
$L__BB0_4:
	setp.eq.s32 	%p4, %r10, 0;
	@%p4 bra 	$L__BB0_12;
	and.b32  	%r16, %r6, 3;
	setp.lt.u32 	%p5, %r10, 4;
	@%p5 bra 	$L__BB0_7;
	shl.b32 	%r109, %r300, 5;
	add.s32 	%r110, %r8, %r109;
	mul.wide.s32 	%rd16, %r110, 4;
	add.s64 	%rd17, %rd2, %rd16;
	ld.global.f32 	%f64, [%rd17];
	add.s32 	%r111, %r7, %r109;
	shl.b32 	%r112, %r111, 2;
	add.s32 	%r114, %r93, %r112;
	st.shared.f32 	[%r114], %f64;
	add.s64 	%rd18, %rd1, %rd16;
	ld.global.f32 	%f65, [%rd18];
	add.s32 	%r115, %r114, %r1;
	st.shared.f32 	[%r115], %f65;
	ld.global.f32 	%f66, [%rd17+128];
	st.shared.f32 	[%r114+128], %f66;
	ld.global.f32 	%f67, [%rd18+128];
	st.shared.f32 	[%r115+128], %f67;
	ld.global.f32 	%f68, [%rd17+256];
	st.shared.f32 	[%r114+256], %f68;
	ld.global.f32 	%f69, [%rd18+256];
	st.shared.f32 	[%r115+256], %f69;
	ld.global.f32 	%f70, [%rd17+384];
	st.shared.f32 	[%r114+384], %f70;
	ld.global.f32 	%f71, [%rd18+384];
	st.shared.f32 	[%r115+384], %f71;
	add.s32 	%r300, %r300, 4;
$L__BB0_7:
	setp.eq.s32 	%p6, %r16, 0;
	@%p6 bra 	$L__BB0_12;
	setp.eq.s32 	%p7, %r16, 1;
	@%p7 bra 	$L__BB0_10;
	shl.b32 	%r116, %r300, 5;
	add.s32 	%r117, %r8, %r116;
	mul.wide.s32 	%rd19, %r117, 4;
	add.s64 	%rd20, %rd2, %rd19;
	ld.global.f32 	%f72, [%rd20];
	add.s32 	%r118, %r7, %r116;
	shl.b32 	%r119, %r118, 2;
	add.s32 	%r121, %r93, %r119;
	st.shared.f32 	[%r121], %f72;
	add.s64 	%rd21, %rd1, %rd19;
	ld.global.f32 	%f73, [%rd21];
	add.s32 	%r122, %r121, %r1;
	st.shared.f32 	[%r122], %f73;
	ld.global.f32 	%f74, [%rd20+128];
	st.shared.f32 	[%r121+128], %f74;
	ld.global.f32 	%f75, [%rd21+128];
	st.shared.f32 	[%r122+128], %f75;
	add.s32 	%r300, %r300, 2;
$L__BB0_10:
	and.b32  	%r123, %r6, 1;
	setp.eq.b32 	%p8, %r123, 1;
	not.pred 	%p9, %p8;
	@%p9 bra 	$L__BB0_12;
	shl.b32 	%r124, %r300, 5;
	add.s32 	%r125, %r8, %r124;
	mul.wide.s32 	%rd22, %r125, 4;
	add.s64 	%rd23, %rd2, %rd22;
	ld.global.f32 	%f76, [%rd23];
	add.s32 	%r126, %r7, %r124;
	shl.b32 	%r127, %r126, 2;
	add.s32 	%r129, %r93, %r127;
	st.shared.f32 	[%r129], %f76;
	add.s64 	%rd24, %rd1, %rd22;
	ld.global.f32 	%f77, [%rd24];
	add.s32 	%r130, %r129, %r1;
	st.shared.f32 	[%r130], %f77;
$L__BB0_12:
	setp.lt.u32 	%p10, %r9, 7;
	mad.lo.s32 	%r21, %r91, %r5, %r4;
	mad.lo.s32 	%r22, %r91, %r3, %r4;
	mov.b32 	%r310, 0;
	@%p10 bra 	$L__BB0_15;
	and.b32  	%r310, %r6, 67108856;
	neg.s32 	%r309, %r310;
	shl.b32 	%r132, %r91, 8;
	shl.b32 	%r133, %r22, 2;
	add.s32 	%r134, %r132, %r133;
	add.s32 	%r136, %r134, %r93;
	add.s32 	%r307, %r136, 512;
	mad.lo.s32 	%r137, %r91, 384, %r133;
	add.s32 	%r138, %r137, %r93;
	add.s32 	%r306, %r138, 512;
	mov.u32 	%r308, %r21;
$L__BB0_14:
	.pragma "nounroll";
	mul.wide.s32 	%rd25, %r308, 4;
	add.s64 	%rd26, %rd3, %rd25;
	ld.global.f32 	%f78, [%rd26];
	st.shared.f32 	[%r307+-512], %f78;
	add.s64 	%rd27, %rd4, %rd25;
	ld.global.f32 	%f79, [%rd27];
	st.shared.f32 	[%r306+-512], %f79;
	ld.global.f32 	%f80, [%rd26+128];
	st.shared.f32 	[%r307+-384], %f80;
	ld.global.f32 	%f81, [%rd27+128];
	st.shared.f32 	[%r306+-384], %f81;
	ld.global.f32 	%f82, [%rd26+256];
	st.shared.f32 	[%r307+-256], %f82;
	ld.global.f32 	%f83, [%rd27+256];
	st.shared.f32 	[%r306+-256], %f83;
	ld.global.f32 	%f84, [%rd26+384];
	st.shared.f32 	[%r307+-128], %f84;
	ld.global.f32 	%f85, [%rd27+384];
	st.shared.f32 	[%r306+-128], %f85;
	ld.global.f32 	%f86, [%rd26+512];
	st.shared.f32 	[%r307], %f86;
	ld.global.f32 	%f87, [%rd27+512];
	st.shared.f32 	[%r306], %f87;
	ld.global.f32 	%f88, [%rd26+640];
	st.shared.f32 	[%r307+128], %f88;
	ld.global.f32 	%f89, [%rd27+640];
	st.shared.f32 	[%r306+128], %f89;
	ld.global.f32 	%f90, [%rd26+768];
	st.shared.f32 	[%r307+256], %f90;
	ld.global.f32 	%f91, [%rd27+768];
	st.shared.f32 	[%r306+256], %f91;
	ld.global.f32 	%f92, [%rd26+896];
	st.shared.f32 	[%r307+384], %f92;
	ld.global.f32 	%f93, [%rd27+896];
	st.shared.f32 	[%r306+384], %f93;
	add.s32 	%r309, %r309, 8;
	add.s32 	%r308, %r308, 256;
	add.s32 	%r307, %r307, 1024;
	add.s32 	%r306, %r306, 1024;
	setp.ne.s32 	%p11, %r309, 0;
	@%p11 bra 	$L__BB0_14;
$L__BB0_15:
	setp.eq.s32 	%p12, %r10, 0;
	@%p12 bra 	$L__BB0_23;
	and.b32  	%r42, %r6, 3;
	setp.lt.u32 	%p13, %r10, 4;
	@%p13 bra 	$L__BB0_18;
	shl.b32 	%r139, %r310, 5;
	add.s32 	%r140, %r21, %r139;
	mul.wide.s32 	%rd28, %r140, 4;
	add.s64 	%rd29, %rd3, %rd28;
	ld.global.f32 	%f94, [%rd29];
	add.s32 	%r141, %r22, %r139;
	shl.b32 	%r142, %r141, 2;
	add.s32 	%r143, %r2, %r142;
	st.shared.f32 	[%r143], %f94;
	add.s64 	%rd30, %rd4, %rd28;
	ld.global.f32 	%f95, [%rd30];
	add.s32 	%r144, %r143, %r1;
	st.shared.f32 	[%r144], %f95;
	ld.global.f32 	%f96, [%rd29+128];
	st.shared.f32 	[%r143+128], %f96;
	ld.global.f32 	%f97, [%rd30+128];
	st.shared.f32 	[%r144+128], %f97;
	ld.global.f32 	%f98, [%rd29+256];
	st.shared.f32 	[%r143+256], %f98;
	ld.global.f32 	%f99, [%rd30+256];
	st.shared.f32 	[%r144+256], %f99;
	ld.global.f32 	%f100, [%rd29+384];
	st.shared.f32 	[%r143+384], %f100;
	ld.global.f32 	%f101, [%rd30+384];
	st.shared.f32 	[%r144+384], %f101;
	add.s32 	%r310, %r310, 4;
$L__BB0_18:
	setp.eq.s32 	%p14, %r42, 0;
	@%p14 bra 	$L__BB0_23;
	setp.eq.s32 	%p15, %r42, 1;
	@%p15 bra 	$L__BB0_21;
	shl.b32 	%r145, %r310, 5;
	add.s32 	%r146, %r21, %r145;
	mul.wide.s32 	%rd31, %r146, 4;
	add.s64 	%rd32, %rd3, %rd31;
	ld.global.f32 	%f102, [%rd32];
	add.s32 	%r147, %r22, %r145;
	shl.b32 	%r148, %r147, 2;
	add.s32 	%r149, %r2, %r148;
	st.shared.f32 	[%r149], %f102;
	add.s64 	%rd33, %rd4, %rd31;
	ld.global.f32 	%f103, [%rd33];
	add.s32 	%r150, %r149, %r1;
	st.shared.f32 	[%r150], %f103;
	ld.global.f32 	%f104, [%rd32+128];
	st.shared.f32 	[%r149+128], %f104;
	ld.global.f32 	%f105, [%rd33+128];
	st.shared.f32 	[%r150+128], %f105;
	add.s32 	%r310, %r310, 2;
$L__BB0_21:
	and.b32  	%r151, %r6, 1;
	setp.eq.b32 	%p16, %r151, 1;
	not.pred 	%p17, %p16;
	@%p17 bra 	$L__BB0_23;
	shl.b32 	%r152, %r310, 5;
	add.s32 	%r153, %r21, %r152;
	mul.wide.s32 	%rd34, %r153, 4;
	add.s64 	%rd35, %rd3, %rd34;
	ld.global.f32 	%f106, [%rd35];
	add.s32 	%r154, %r22, %r152;
	shl.b32 	%r155, %r154, 2;
	add.s32 	%r156, %r2, %r155;
	st.shared.f32 	[%r156], %f106;
	add.s64 	%rd36, %rd4, %rd34;
	ld.global.f32 	%f107, [%rd36];
	add.s32 	%r157, %r156, %r1;
	st.shared.f32 	[%r157], %f107;
$L__BB0_23:
	ld.param.u64 	%rd52, [_Z14gpu_flash_attnPfS_iiiS_S_S_S__param_1];
	cvta.to.global.u64 	%rd37, %rd7;
	mul.wide.u32 	%rd38, %r5, 4;
	add.s64 	%rd5, %rd37, %rd38;
	ld.global.f32 	%f109, [%rd5];
	shl.b32 	%r158, %r3, 2;
	mov.u32 	%r159, _ZZ14gpu_flash_attnPfS_iiiS_S_S_S_E2li;
	add.s32 	%r160, %r159, %r158;
	st.shared.f32 	[%r160], %f109;
	cvta.to.global.u64 	%rd39, %rd52;
	add.s64 	%rd40, %rd39, %rd38;
	ld.global.f32 	%f110, [%rd40];
	mov.u32 	%r161, _ZZ14gpu_flash_attnPfS_iiiS_S_S_S_E2mi;
	add.s32 	%r162, %r161, %r158;
	st.shared.f32 	[%r162], %f110;
	bar.sync 	0;
	setp.lt.s32 	%p18, %r91, 1;
	mov.f32 	%f383, 0f00000000;
	@%p18 bra 	$L__BB0_35;
	mul.lo.s32 	%r47, %r91, %r3;
	mul.lo.s32 	%r48, %r91, %r4;
	add.s32 	%r164, %r91, -1;
	and.b32  	%r49, %r91, 7;
	setp.lt.u32 	%p19, %r164, 7;
	mov.b32 	%r317, 0;
	mov.f32 	%f383, 0f00000000;
	@%p19 bra 	$L__BB0_27;
	and.b32  	%r317, %r91, 2147483640;
	neg.s32 	%r315, %r317;
	add.s32 	%r166, %r158, 256;
	mad.lo.s32 	%r168, %r91, %r166, %r93;
	add.s32 	%r314, %r168, 16;
	shl.b32 	%r169, %r48, 2;
	add.s32 	%r170, %r169, %r93;
	add.s32 	%r313, %r170, 16;
	mov.f32 	%f383, 0f00000000;
$L__BB0_26:
	.pragma "nounroll";
	ld.shared.f32 	%f114, [%r314+-16];
	ld.shared.f32 	%f115, [%r313+-16];
	fma.rn.f32 	%f116, %f114, %f115, %f383;
	ld.shared.f32 	%f117, [%r314+-12];
	ld.shared.f32 	%f118, [%r313+-12];
	fma.rn.f32 	%f119, %f117, %f118, %f116;
	ld.shared.f32 	%f120, [%r314+-8];
	ld.shared.f32 	%f121, [%r313+-8];
	fma.rn.f32 	%f122, %f120, %f121, %f119;
	ld.shared.f32 	%f123, [%r314+-4];
	ld.shared.f32 	%f124, [%r313+-4];
	fma.rn.f32 	%f125, %f123, %f124, %f122;
	ld.shared.f32 	%f126, [%r314];
	ld.shared.f32 	%f127, [%r313];
	fma.rn.f32 	%f128, %f126, %f127, %f125;
	ld.shared.f32 	%f129, [%r314+4];
	ld.shared.f32 	%f130, [%r313+4];
	fma.rn.f32 	%f131, %f129, %f130, %f128;
	ld.shared.f32 	%f132, [%r314+8];
	ld.shared.f32 	%f133, [%r313+8];
	fma.rn.f32 	%f134, %f132, %f133, %f131;
	ld.shared.f32 	%f135, [%r314+12];
	ld.shared.f32 	%f136, [%r313+12];
	fma.rn.f32 	%f383, %f135, %f136, %f134;
	add.s32 	%r315, %r315, 8;
	add.s32 	%r314, %r314, 32;
	add.s32 	%r313, %r313, 32;
	setp.ne.s32 	%p20, %r315, 0;
	@%p20 bra 	$L__BB0_26;
$L__BB0_27:
	setp.eq.s32 	%p21, %r49, 0;
	@%p21 bra 	$L__BB0_35;
	and.b32  	%r61, %r91, 3;
	setp.lt.u32 	%p22, %r49, 4;
	@%p22 bra 	$L__BB0_30;
	add.s32 	%r171, %r317, %r47;
	shl.b32 	%r172, %r171, 2;
	add.s32 	%r173, %r2, %r172;
	ld.shared.f32 	%f138, [%r173];
	add.s32 	%r174, %r317, %r48;
	shl.b32 	%r175, %r174, 2;
	add.s32 	%r177, %r93, %r175;
	ld.shared.f32 	%f139, [%r177];
	fma.rn.f32 	%f140, %f138, %f139, %f383;
	ld.shared.f32 	%f141, [%r173+4];
	ld.shared.f32 	%f142, [%r177+4];
	fma.rn.f32 	%f143, %f141, %f142, %f140;
	ld.shared.f32 	%f144, [%r173+8];
	ld.shared.f32 	%f145, [%r177+8];
	fma.rn.f32 	%f146, %f144, %f145, %f143;
	ld.shared.f32 	%f147, [%r173+12];
	ld.shared.f32 	%f148, [%r177+12];
	fma.rn.f32 	%f383, %f147, %f148, %f146;
	add.s32 	%r317, %r317, 4;
$L__BB0_30:
	setp.eq.s32 	%p23, %r61, 0;
	@%p23 bra 	$L__BB0_35;
	setp.eq.s32 	%p24, %r61, 1;
	@%p24 bra 	$L__BB0_33;
	add.s32 	%r178, %r317, %r47;
	shl.b32 	%r179, %r178, 2;
	add.s32 	%r180, %r2, %r179;
	ld.shared.f32 	%f150, [%r180];
	add.s32 	%r181, %r317, %r48;
	shl.b32 	%r182, %r181, 2;
	add.s32 	%r184, %r93, %r182;
	ld.shared.f32 	%f151, [%r184];
	fma.rn.f32 	%f152, %f150, %f151, %f383;
	ld.shared.f32 	%f153, [%r180+4];
	ld.shared.f32 	%f154, [%r184+4];
	fma.rn.f32 	%f383, %f153, %f154, %f152;
	add.s32 	%r317, %r317, 2;
$L__BB0_33:
	and.b32  	%r185, %r91, 1;
	setp.eq.b32 	%p25, %r185, 1;
	not.pred 	%p26, %p25;
	@%p26 bra 	$L__BB0_35;
	add.s32 	%r186, %r317, %r47;
	shl.b32 	%r187, %r186, 2;
	add.s32 	%r188, %r2, %r187;
	ld.shared.f32 	%f155, [%r188];
	add.s32 	%r189, %r317, %r48;
	shl.b32 	%r190, %r189, 2;
	add.s32 	%r192, %r93, %r190;
	ld.shared.f32 	%f156, [%r192];
	fma.rn.f32 	%f383, %f155, %f156, %f383;
$L__BB0_35:
	shl.b32 	%r193, %r3, 5;
	mov.u32 	%r194, %tid.x;
	add.s32 	%r195, %r193, %r194;
	setp.lt.s32 	%p27, %r91, 32;
	cvt.rn.f64.s32 	%fd1, %r91;
	sqrt.rn.f64 	%fd2, %fd1;
	rcp.rn.f64 	%fd3, %fd2;
	cvt.rn.f32.f64 	%f157, %fd3;
	mul.f32 	%f158, %f383, %f157;
	shl.b32 	%r196, %r195, 2;
	mov.u32 	%r197, _ZZ14gpu_flash_attnPfS_iiiS_S_S_S_E3sij;
	add.s32 	%r198, %r197, %r196;
	st.shared.f32 	[%r198], %f158;
	shl.b32 	%r199, %r3, 7;
	add.s32 	%r200, %r197, %r199;
	ld.shared.f32 	%f159, [%r200];
	shl.b32 	%r201, %r3, 2;
	mov.u32 	%r202, _ZZ14gpu_flash_attnPfS_iiiS_S_S_S_E3mij;
	add.s32 	%r203, %r202, %r201;
	ld.shared.f32 	%f160, [%r200+4];
	max.f32 	%f161, %f159, %f160;
	ld.shared.f32 	%f162, [%r200+8];
	max.f32 	%f163, %f161, %f162;
	ld.shared.f32 	%f164, [%r200+12];
	max.f32 	%f165, %f163, %f164;
	ld.shared.f32 	%f166, [%r200+16];
	max.f32 	%f167, %f165, %f166;
	ld.shared.f32 	%f168, [%r200+20];
	max.f32 	%f169, %f167, %f168;
	ld.shared.f32 	%f170, [%r200+24];
	max.f32 	%f171, %f169, %f170;
	ld.shared.f32 	%f172, [%r200+28];
	max.f32 	%f173, %f171, %f172;
	ld.shared.f32 	%f174, [%r200+32];
	max.f32 	%f175, %f173, %f174;
	ld.shared.f32 	%f176, [%r200+36];
	max.f32 	%f177, %f175, %f176;
	ld.shared.f32 	%f178, [%r200+40];
	max.f32 	%f179, %f177, %f178;
	ld.shared.f32 	%f180, [%r200+44];
	max.f32 	%f181, %f179, %f180;
	ld.shared.f32 	%f182, [%r200+48];
	max.f32 	%f183, %f181, %f182;
	ld.shared.f32 	%f184, [%r200+52];
	max.f32 	%f185, %f183, %f184;
	ld.shared.f32 	%f186, [%r200+56];
	max.f32 	%f187, %f185, %f186;
	ld.shared.f32 	%f188, [%r200+60];
	max.f32 	%f189, %f187, %f188;
	ld.shared.f32 	%f190, [%r200+64];
	max.f32 	%f191, %f189, %f190;
	ld.shared.f32 	%f192, [%r200+68];
	max.f32 	%f193, %f191, %f192;
	ld.shared.f32 	%f194, [%r200+72];
	max.f32 	%f195, %f193, %f194;
	ld.shared.f32 	%f196, [%r200+76];
	max.f32 	%f197, %f195, %f196;
	ld.shared.f32 	%f198, [%r200+80];
	max.f32 	%f199, %f197, %f198;
	ld.shared.f32 	%f200, [%r200+84];
	max.f32 	%f201, %f199, %f200;
	ld.shared.f32 	%f202, [%r200+88];
	max.f32 	%f203, %f201, %f202;
	ld.shared.f32 	%f204, [%r200+92];
	max.f32 	%f205, %f203, %f204;
	ld.shared.f32 	%f206, [%r200+96];
	max.f32 	%f207, %f205, %f206;
	ld.shared.f32 	%f208, [%r200+100];
	max.f32 	%f209, %f207, %f208;
	ld.shared.f32 	%f210, [%r200+104];
	max.f32 	%f211, %f209, %f210;
	ld.shared.f32 	%f212, [%r200+108];
	max.f32 	%f213, %f211, %f212;
	ld.shared.f32 	%f214, [%r200+112];
	max.f32 	%f215, %f213, %f214;
	ld.shared.f32 	%f216, [%r200+116];
	max.f32 	%f217, %f215, %f216;
	ld.shared.f32 	%f218, [%r200+120];
	max.f32 	%f219, %f217, %f218;
	ld.shared.f32 	%f220, [%r200+124];
	max.f32 	%f221, %f219, %f220;
	st.shared.f32 	[%r203], %f221;
	sub.f32 	%f222, %f158, %f221;
	fma.rn.f32 	%f223, %f222, 0f3BBB989D, 0f3F000000;
	cvt.sat.f32.f32 	%f224, %f223;
	mov.f32 	%f225, 0f4B400001;
	mov.f32 	%f226, 0f437C0000;
	fma.rm.f32 	%f227, %f224, %f226, %f225;
	add.f32 	%f228, %f227, 0fCB40007F;
	neg.f32 	%f229, %f228;
	fma.rn.f32 	%f230, %f222, 0f3FB8AA3B, %f229;
	fma.rn.f32 	%f231, %f222, 0f32A57060, %f230;
	mov.b32 	%r204, %f227;
	shl.b32 	%r205, %r204, 23;
	mov.b32 	%f232, %r205;
	ex2.approx.ftz.f32 	%f233, %f231;
	mul.f32 	%f234, %f233, %f232;
	mov.u32 	%r206, _ZZ14gpu_flash_attnPfS_iiiS_S_S_S_E3pij;
	add.s32 	%r207, %r206, %r196;
	st.shared.f32 	[%r207], %f234;
	mov.u32 	%r208, _ZZ14gpu_flash_attnPfS_iiiS_S_S_S_E3lij;
	add.s32 	%r209, %r208, %r201;
	add.s32 	%r210, %r206, %r199;
	ld.shared.f32 	%f13, [%r210];
	add.f32 	%f235, %f13, 0f00000000;
	ld.shared.f32 	%f14, [%r210+4];
	add.f32 	%f236, %f14, %f235;
	ld.shared.f32 	%f15, [%r210+8];
	add.f32 	%f237, %f15, %f236;
	ld.shared.f32 	%f16, [%r210+12];
	add.f32 	%f238, %f16, %f237;
	ld.shared.f32 	%f17, [%r210+16];
	add.f32 	%f239, %f17, %f238;
	ld.shared.f32 	%f18, [%r210+20];
	add.f32 	%f240, %f18, %f239;
	ld.shared.f32 	%f19, [%r210+24];
	add.f32 	%f241, %f19, %f240;
	ld.shared.f32 	%f20, [%r210+28];
	add.f32 	%f242, %f20, %f241;
	ld.shared.f32 	%f21, [%r210+32];
	add.f32 	%f243, %f21, %f242;
	ld.shared.f32 	%f22, [%r210+36];
	add.f32 	%f244, %f22, %f243;
	ld.shared.f32 	%f23, [%r210+40];
	add.f32 	%f245, %f23, %f244;
	ld.shared.f32 	%f24, [%r210+44];
	add.f32 	%f246, %f24, %f245;
	ld.shared.f32 	%f25, [%r210+48];
	add.f32 	%f247, %f25, %f246;
	ld.shared.f32 	%f26, [%r210+52];
	add.f32 	%f248, %f26, %f247;
	ld.shared.f32 	%f27, [%r210+56];
	add.f32 	%f249, %f27, %f248;
	ld.shared.f32 	%f28, [%r210+60];
	add.f32 	%f250, %f28, %f249;
	ld.shared.f32 	%f29, [%r210+64];
	add.f32 	%f251, %f29, %f250;
	ld.shared.f32 	%f30, [%r210+68];
	add.f32 	%f252, %f30, %f251;
	ld.shared.f32 	%f31, [%r210+72];
	add.f32 	%f253, %f31, %f252;
	ld.shared.f32 	%f32, [%r210+76];
	add.f32 	%f254, %f32, %f253;
	ld.shared.f32 	%f33, [%r210+80];
	add.f32 	%f255, %f33, %f254;
	ld.shared.f32 	%f34, [%r210+84];
	add.f32 	%f256, %f34, %f255;
	ld.shared.f32 	%f35, [%r210+88];
	add.f32 	%f257, %f35, %f256;
	ld.shared.f32 	%f36, [%r210+92];
	add.f32 	%f258, %f36, %f257;
	ld.shared.f32 	%f37, [%r210+96];
	add.f32 	%f259, %f37, %f258;
	ld.shared.f32 	%f38, [%r210+100];
	add.f32 	%f260, %f38, %f259;
	ld.shared.f32 	%f39, [%r210+104];
	add.f32 	%f261, %f39, %f260;
	ld.shared.f32 	%f40, [%r210+108];
	add.f32 	%f262, %f40, %f261;
	ld.shared.f32 	%f41, [%r210+112];
	add.f32 	%f263, %f41, %f262;
	ld.shared.f32 	%f42, [%r210+116];
	add.f32 	%f264, %f42, %f263;
	ld.shared.f32 	%f43, [%r210+120];
	add.f32 	%f265, %f43, %f264;
	ld.shared.f32 	%f44, [%r210+124];
	add.f32 	%f266, %f44, %f265;
	st.shared.f32 	[%r209], %f266;
	mov.u32 	%r211, _ZZ14gpu_flash_attnPfS_iiiS_S_S_S_E2mi;
	add.s32 	%r212, %r211, %r201;
	ld.shared.f32 	%f267, [%r212];
	max.f32 	%f268, %f267, %f221;
	mov.u32 	%r213, _ZZ14gpu_flash_attnPfS_iiiS_S_S_S_E6mi_new;
	add.s32 	%r214, %r213, %r201;
	st.shared.f32 	[%r214], %f268;
	sub.f32 	%f269, %f267, %f268;
	fma.rn.f32 	%f270, %f269, 0f3BBB989D, 0f3F000000;
	cvt.sat.f32.f32 	%f271, %f270;
	fma.rm.f32 	%f272, %f271, %f226, %f225;
	add.f32 	%f273, %f272, 0fCB40007F;
	neg.f32 	%f274, %f273;
	fma.rn.f32 	%f275, %f269, 0f3FB8AA3B, %f274;
	fma.rn.f32 	%f276, %f269, 0f32A57060, %f275;
	mov.b32 	%r215, %f272;
	shl.b32 	%r216, %r215, 23;
	mov.b32 	%f277, %r216;
	ex2.approx.ftz.f32 	%f278, %f276;
	mul.f32 	%f279, %f278, %f277;
	sub.f32 	%f280, %f221, %f268;
	fma.rn.f32 	%f281, %f280, 0f3BBB989D, 0f3F000000;
	cvt.sat.f32.f32 	%f282, %f281;
	fma.rm.f32 	%f283, %f282, %f226, %f225;
	add.f32 	%f284, %f283, 0fCB40007F;
	neg.f32 	%f285, %f284;
	fma.rn.f32 	%f286, %f280, 0f3FB8AA3B, %f285;
	fma.rn.f32 	%f287, %f280, 0f32A57060, %f286;
	mov.b32 	%r217, %f283;
	shl.b32 	%r218, %r217, 23;
	mov.b32 	%f288, %r218;
	ex2.approx.ftz.f32 	%f289, %f287;
	mul.f32 	%f45, %f289, %f288;
	mov.u32 	%r219, _ZZ14gpu_flash_attnPfS_iiiS_S_S_S_E2li;
	add.s32 	%r220, %r219, %r201;
	ld.shared.f32 	%f290, [%r220];
	mul.f32 	%f46, %f290, %f279;
	fma.rn.f32 	%f47, %f266, %f45, %f46;
	mov.u32 	%r221, _ZZ14gpu_flash_attnPfS_iiiS_S_S_S_E6li_new;
	add.s32 	%r222, %r221, %r201;
	st.shared.f32 	[%r222], %f47;
	@%p27 bra 	$L__BB0_38;
	neg.s32 	%r320, %r6;
	mov.u32 	%r223, %tid.x;
	shl.b32 	%r224, %r223, 2;
	add.s32 	%r225, %r1, %r224;
	mov.u32 	%r226, s_mem;
	add.s32 	%r319, %r226, %r225;
$L__BB0_37:
	ld.shared.f32 	%f291, [%r319];
	fma.rn.f32 	%f292, %f13, %f291, 0f00000000;
	shl.b32 	%r227, %r91, 2;
	add.s32 	%r228, %r319, %r227;
	ld.shared.f32 	%f293, [%r228];
	fma.rn.f32 	%f294, %f14, %f293, %f292;
	add.s32 	%r229, %r228, %r227;
	ld.shared.f32 	%f295, [%r229];
	fma.rn.f32 	%f296, %f15, %f295, %f294;
	add.s32 	%r230, %r229, %r227;
	ld.shared.f32 	%f297, [%r230];
	fma.rn.f32 	%f298, %f16, %f297, %f296;
	add.s32 	%r231, %r230, %r227;
	ld.shared.f32 	%f299, [%r231];
	fma.rn.f32 	%f300, %f17, %f299, %f298;
	add.s32 	%r232, %r231, %r227;
	ld.shared.f32 	%f301, [%r232];
	fma.rn.f32 	%f302, %f18, %f301, %f300;
	add.s32 	%r233, %r232, %r227;
	ld.shared.f32 	%f303, [%r233];
	fma.rn.f32 	%f304, %f19, %f303, %f302;
	add.s32 	%r234, %r233, %r227;
	ld.shared.f32 	%f305, [%r234];
	fma.rn.f32 	%f306, %f20, %f305, %f304;
	add.s32 	%r235, %r234, %r227;
	ld.shared.f32 	%f307, [%r235];
	fma.rn.f32 	%f308, %f21, %f307, %f306;
	add.s32 	%r236, %r235, %r227;
	ld.shared.f32 	%f309, [%r236];
	fma.rn.f32 	%f310, %f22, %f309, %f308;
	add.s32 	%r237, %r236, %r227;
	ld.shared.f32 	%f311, [%r237];
	fma.rn.f32 	%f312, %f23, %f311, %f310;
	add.s32 	%r238, %r237, %r227;
	ld.shared.f32 	%f313, [%r238];
	fma.rn.f32 	%f314, %f24, %f313, %f312;
	add.s32 	%r239, %r238, %r227;
	ld.shared.f32 	%f315, [%r239];
	fma.rn.f32 	%f316, %f25, %f315, %f314;
	add.s32 	%r240, %r239, %r227;
	ld.shared.f32 	%f317, [%r240];
	fma.rn.f32 	%f318, %f26, %f317, %f316;
	add.s32 	%r241, %r240, %r227;
	ld.shared.f32 	%f319, [%r241];
	fma.rn.f32 	%f320, %f27, %f319, %f318;
	add.s32 	%r242, %r241, %r227;
	ld.shared.f32 	%f321, [%r242];
	fma.rn.f32 	%f322, %f28, %f321, %f320;
	add.s32 	%r243, %r242, %r227;
	ld.shared.f32 	%f323, [%r243];
	fma.rn.f32 	%f324, %f29, %f323, %f322;
	add.s32 	%r244, %r243, %r227;
	ld.shared.f32 	%f325, [%r244];
	fma.rn.f32 	%f326, %f30, %f325, %f324;
	add.s32 	%r245, %r244, %r227;
	ld.shared.f32 	%f327, [%r245];
	fma.rn.f32 	%f328, %f31, %f327, %f326;
	add.s32 	%r246, %r245, %r227;
	ld.shared.f32 	%f329, [%r246];
	fma.rn.f32 	%f330, %f32, %f329, %f328;
	add.s32 	%r247, %r246, %r227;
	ld.shared.f32 	%f331, [%r247];
	fma.rn.f32 	%f332, %f33, %f331, %f330;
	add.s32 	%r248, %r247, %r227;
	ld.shared.f32 	%f333, [%r248];
	fma.rn.f32 	%f334, %f34, %f333, %f332;
	add.s32 	%r249, %r248, %r227;
	ld.shared.f32 	%f335, [%r249];
	fma.rn.f32 	%f336, %f35, %f335, %f334;
	add.s32 	%r250, %r249, %r227;
	ld.shared.f32 	%f337, [%r250];
	fma.rn.f32 	%f338, %f36, %f337, %f336;
	add.s32 	%r251, %r250, %r227;
	ld.shared.f32 	%f339, [%r251];
	fma.rn.f32 	%f340, %f37, %f339, %f338;
	add.s32 	%r252, %r251, %r227;
	ld.shared.f32 	%f341, [%r252];
	fma.rn.f32 	%f342, %f38, %f341, %f340;
	add.s32 	%r253, %r252, %r227;
	ld.shared.f32 	%f343, [%r253];
	fma.rn.f32 	%f344, %f39, %f343, %f342;
	add.s32 	%r254, %r253, %r227;
	ld.shared.f32 	%f345, [%r254];
	fma.rn.f32 	%f346, %f40, %f345, %f344;
	add.s32 	%r255, %r254, %r227;
	ld.shared.f32 	%f347, [%r255];
	fma.rn.f32 	%f348, %f41, %f347, %f346;
	add.s32 	%r256, %r255, %r227;
	ld.shared.f32 	%f349, [%r256];
	fma.rn.f32 	%f350, %f42, %f349, %f348;
	add.s32 	%r257, %r256, %r227;
	ld.shared.f32 	%f351, [%r257];
	fma.rn.f32 	%f352, %f43, %f351, %f350;
	add.s32 	%r258, %r257, %r227;
	ld.shared.f32 	%f353, [%r258];
	fma.rn.f32 	%f354, %f44, %f353, %f352;
	shl.b32 	%r259, %r3, 2;
	add.s32 	%r260, %r259, 132;
	mad.lo.s32 	%r261, %r91, %r260, %r258;
	ld.shared.f32 	%f355, [%r261];
	mul.f32 	%f356, %f46, %f355;
	fma.rn.f32 	%f357, %f45, %f354, %f356;
	div.rn.f32 	%f358, %f357, %f47;
	st.shared.f32 	[%r261], %f358;
	add.s32 	%r320, %r320, 1;
	setp.ne.s32 	%p28, %r320, 0;
	add.s32 	%r319, %r319, 128;
	@%p28 bra 	$L__BB0_37;
$L__BB0_38:
	setp.lt.s32 	%p29, %r91, 32;
	bar.sync 	0;
	@%p29 bra 	$L__BB0_50;
	ld.param.u64 	%rd54, [_Z14gpu_flash_attnPfS_iiiS_S_S_S__param_8];
	cvta.to.global.u64 	%rd6, %rd54;
	mov.u32 	%r263, %tid.x;
	mad.lo.s32 	%r72, %r91, %r3, %r263;
	mov.u32 	%r264, %ctaid.y;
	shl.b32 	%r265, %r264, 5;
	add.s32 	%r266, %r265, %r3;
	mad.lo.s32 	%r73, %r91, %r266, %r263;
	add.s32 	%r267, %r6, -1;
	and.b32  	%r74, %r6, 7;
	setp.lt.u32 	%p30, %r267, 7;
	mov.b32 	%r325, 0;
	@%p30 bra 	$L__BB0_42;
	and.b32  	%r325, %r6, 67108856;
	neg.s32 	%r323, %r325;
	shl.b32 	%r268, %r72, 2;
	mad.lo.s32 	%r269, %r91, 384, %r268;
	mov.u32 	%r270, s_mem;
	add.s32 	%r271, %r269, %r270;
	add.s32 	%r321, %r271, 512;
	mov.u32 	%r322, %r73;
$L__BB0_41:
	.pragma "nounroll";
	ld.shared.f32 	%f359, [%r321+-512];
	mul.wide.s32 	%rd41, %r322, 4;
	add.s64 	%rd42, %rd6, %rd41;
	st.global.f32 	[%rd42], %f359;
	ld.shared.f32 	%f360, [%r321+-384];
	st.global.f32 	[%rd42+128], %f360;
	ld.shared.f32 	%f361, [%r321+-256];
	st.global.f32 	[%rd42+256], %f361;
	ld.shared.f32 	%f362, [%r321+-128];
	st.global.f32 	[%rd42+384], %f362;
	ld.shared.f32 	%f363, [%r321];
	st.global.f32 	[%rd42+512], %f363;
	ld.shared.f32 	%f364, [%r321+128];
	st.global.f32 	[%rd42+640], %f364;
	ld.shared.f32 	%f365, [%r321+256];
	st.global.f32 	[%rd42+768], %f365;
	ld.shared.f32 	%f366, [%r321+384];
	st.global.f32 	[%rd42+896], %f366;
	add.s32 	%r323, %r323, 8;
	add.s32 	%r322, %r322, 256;
	add.s32 	%r321, %r321, 1024;
	setp.ne.s32 	%p31, %r323, 0;
	@%p31 bra 	$L__BB0_41;
$L__BB0_42:
	setp.eq.s32 	%p32, %r74, 0;
	@%p32 bra 	$L__BB0_50;
	mov.u32 	%r272, s_mem;
	add.s32 	%r273, %r272, %r1;
	add.s32 	%r274, %r273, %r1;
	add.s32 	%r85, %r274, %r1;
	and.b32  	%r86, %r6, 3;
	setp.lt.u32 	%p33, %r74, 4;
	@%p33 bra 	$L__BB0_45;
	shl.b32 	%r275, %r325, 5;
	add.s32 	%r276, %r72, %r275;
	shl.b32 	%r277, %r276, 2;
	add.s32 	%r278, %r85, %r277;
	ld.shared.f32 	%f367, [%r278];
	add.s32 	%r279, %r73, %r275;
	mul.wide.s32 	%rd43, %r279, 4;
	add.s64 	%rd44, %rd6, %rd43;
	st.global.f32 	[%rd44], %f367;
	ld.shared.f32 	%f368, [%r278+128];
	st.global.f32 	[%rd44+128], %f368;
	ld.shared.f32 	%f369, [%r278+256];
	st.global.f32 	[%rd44+256], %f369;
	ld.shared.f32 	%f370, [%r278+384];
	st.global.f32 	[%rd44+384], %f370;
	add.s32 	%r325, %r325, 4;
$L__BB0_45:
	setp.eq.s32 	%p34, %r86, 0;
	@%p34 bra 	$L__BB0_50;
	setp.eq.s32 	%p35, %r86, 1;
	@%p35 bra 	$L__BB0_48;
	shl.b32 	%r280, %r325, 5;
	add.s32 	%r281, %r72, %r280;
	shl.b32 	%r282, %r281, 2;
	add.s32 	%r283, %r85, %r282;
	ld.shared.f32 	%f371, [%r283];
	add.s32 	%r284, %r73, %r280;
	mul.wide.s32 	%rd45, %r284, 4;
	add.s64 	%rd46, %rd6, %rd45;
	st.global.f32 	[%rd46], %f371;
	ld.shared.f32 	%f372, [%r283+128];
	st.global.f32 	[%rd46+128], %f372;
	add.s32 	%r325, %r325, 2;
$L__BB0_48:
	and.b32  	%r285, %r6, 1;
	setp.eq.b32 	%p36, %r285, 1;
	not.pred 	%p37, %p36;
	@%p37 bra 	$L__BB0_50;
	shl.b32 	%r286, %r325, 5;
	add.s32 	%r287, %r72, %r286;
	shl.b32 	%r288, %r287, 2;
	add.s32 	%r289, %r85, %r288;
	ld.shared.f32 	%f373, [%r289];
	add.s32 	%r290, %r73, %r286;
	mul.wide.s32 	%rd47, %r290, 4;
	add.s64 	%rd48, %rd6, %rd47;
	st.global.f32 	[%rd48], %f373;
$L__BB0_50:
	ld.param.u64 	%rd53, [_Z14gpu_flash_attnPfS_iiiS_S_S_S__param_1];
	mov.u32 	%r291, %tid.y;
	shl.b32 	%r292, %r291, 2;
	mov.u32 	%r293, _ZZ14gpu_flash_attnPfS_iiiS_S_S_S_E6li_new;
	add.s32 	%r294, %r293, %r292;
	ld.shared.f32 	%f374, [%r294];
	st.global.f32 	[%rd5], %f374;
	mov.u32 	%r295, _ZZ14gpu_flash_attnPfS_iiiS_S_S_S_E6mi_new;
	add.s32 	%r296, %r295, %r292;
	ld.shared.f32 	%f375, [%r296];
	cvta.to.global.u64 	%rd49, %rd53;
	mov.u32 	%r297, %ctaid.y;
	shl.b32 	%r298, %r297, 5;
	add.s32 	%r299, %r298, %r291;
	mul.wide.u32 	%rd50, %r299, 4;
	add.s64 	%rd51, %rd49, %rd50;
	st.global.f32 	[%rd51], %f375;
	ret;

}


// ===== COMPILED SASS (sm_100) =====

	.target	sm_100

	.elftype	@"ET_EXEC"


//--------------------- .note.nv.tkinfo           --------------------------
	.section	.note.nv.tkinfo,"",@"SHT_NOTE"
	.sectionflags	@"SHF_NOTE_NV_TKINFO"
	.tkinfo
        /*0018*/ 	.word	0x00000002
        /*0030*/ 	.string	""
        /*0030*/ 	.string	"ptxas"
        /*0030*/ 	.string	"Cuda compilation tools, release 13.0, V13.0.88"
        /*0030*/ 	.string	"Build cuda_13.0.r13.0/compiler.36424714_0"
        /*0030*/ 	.string	"-arch sm_100 -m 64 "



//--------------------- .note.nv.cuinfo           --------------------------
	.section	.note.nv.cuinfo,"",@"SHT_NOTE"
	.sectionflags	@"SHF_NOTE_NV_CUINFO"
        /*0018*/ 	.short	0x0002
        /*001a*/ 	.short	0x0064
        /*001c*/ 	.short	0x0082
	.zero		2


//--------------------- .nv.info                  --------------------------
	.section	.nv.info,"",@"SHT_CUDA_INFO"
	.align	4


	//----- nvinfo : EIATTR_REGCOUNT
	.align		4
        /*0000*/ 	.byte	0x04, 0x2f
        /*0002*/ 	.short	(.L_1 - .L_0)
	.align		4
.L_0:
        /*0004*/ 	.word	index@(_Z14gpu_flash_attnPfS_iiiS_S_S_S_)
        /*0008*/ 	.word	0x00000038


	//----- nvinfo : EIATTR_FRAME_SIZE
	.align		4
.L_1:
        /*000c*/ 	.byte	0x04, 0x11
        /*000e*/ 	.short	(.L_3 - .L_2)
	.align		4
.L_2:
        /*0010*/ 	.word	index@($__internal_2_$__cuda_sm3x_div_rn_noftz_f32_slowpath)
        /*0014*/ 	.word	0x00000000


	//----- nvinfo : EIATTR_FRAME_SIZE
	.align		4
.L_3:
        /*0018*/ 	.byte	0x04, 0x11
        /*001a*/ 	.short	(.L_5 - .L_4)
	.align		4
.L_4:
        /*001c*/ 	.word	index@($__internal_1_$__cuda_sm20_dsqrt_rn_f64_mediumpath_v1)
        /*0020*/ 	.word	0x00000000


	//----- nvinfo : EIATTR_FRAME_SIZE
	.align		4
.L_5:
        /*0024*/ 	.byte	0x04, 0x11
        /*0026*/ 	.short	(.L_7 - .L_6)
	.align		4
.L_6:
        /*0028*/ 	.word	index@($__internal_0_$__cuda_sm20_dblrcp_rn_slowpath_v3)
        /*002c*/ 	.word	0x00000000


	//----- nvinfo : EIATTR_FRAME_SIZE
	.align		4
.L_7:
        /*0030*/ 	.byte	0x04, 0x11
        /*0032*/ 	.short	(.L_9 - .L_8)
	.align		4
.L_8:
        /*0034*/ 	.word	index@(_Z14gpu_flash_attnPfS_iiiS_S_S_S_)
        /*0038*/ 	.word	0x00000000


	//----- nvinfo : EIATTR_MIN_STACK_SIZE
	.align		4
.L_9:
        /*003c*/ 	.byte	0x04, 0x12
        /*003e*/ 	.short	(.L_11 - .L_10)
	.align		4
.L_10:
        /*0040*/ 	.word	index@(_Z14gpu_flash_attnPfS_iiiS_S_S_S_)
        /*0044*/ 	.word	0x00000000
.L_11:


//--------------------- .nv.compat                --------------------------
	.section	.nv.compat,"",@"SHT_CUDA_COMPAT_INFO"
	.align	4
        /*0000*/ 	.byte	0x02, 0x09, 0x00, 0x00, 0x02, 0x02, 0x01, 0x00, 0x02, 0x05, 0x05, 0x00, 0x03, 0x07, 0x01, 0x01
        /*0010*/ 	.byte	0x02, 0x03, 0x00, 0x00, 0x02, 0x06, 0x01, 0x00, 0x04, 0x0b, 0x08, 0x00, 0x01, 0x00, 0x00, 0x00
        /*0020*/ 	.byte	0x00, 0x00, 0x00, 0x00


//--------------------- .nv.info._Z14gpu_flash_attnPfS_iiiS_S_S_S_ --------------------------
	.section	.nv.info._Z14gpu_flash_attnPfS_iiiS_S_S_S_,"",@"SHT_CUDA_INFO"
	.sectionflags	@""
	.align	4


	//----- nvinfo : EIATTR_CUDA_API_VERSION
	.align		4
        /*0000*/ 	.byte	0x04, 0x37
        /*0002*/ 	.short	(.L_13 - .L_12)
.L_12:
        /*0004*/ 	.word	0x00000082


	//----- nvinfo : EIATTR_KPARAM_INFO
	.align		4
.L_13:
        /*0008*/ 	.byte	0x04, 0x17
        /*000a*/ 	.short	(.L_15 - .L_14)
.L_14:
        /*000c*/ 	.word	0x00000000
        /*0010*/ 	.short	0x0008
        /*0012*/ 	.short	0x0038
        /*0014*/ 	.byte	0x00, 0xf5, 0x21, 0x00


	//----- nvinfo : EIATTR_KPARAM_INFO
	.align		4
.L_15:
        /*0018*/ 	.byte	0x04, 0x17
        /*001a*/ 	.short	(.L_17 - .L_16)
.L_16:
        /*001c*/ 	.word	0x00000000
        /*0020*/ 	.short	0x0007
        /*0022*/ 	.short	0x0030
        /*0024*/ 	.byte	0x00, 0xf5, 0x21, 0x00


	//----- nvinfo : EIATTR_KPARAM_INFO
	.align		4
.L_17:
        /*0028*/ 	.byte	0x04, 0x17
        /*002a*/ 	.short	(.L_19 - .L_18)
.L_18:
        /*002c*/ 	.word	0x00000000
        /*0030*/ 	.short	0x0006
        /*0032*/ 	.short	0x0028
        /*0034*/ 	.byte	0x00, 0xf5, 0x21, 0x00


	//----- nvinfo : EIATTR_KPARAM_INFO
	.align		4
.L_19:
        /*0038*/ 	.byte	0x04, 0x17
        /*003a*/ 	.short	(.L_21 - .L_20)
.L_20:
        /*003c*/ 	.word	0x00000000
        /*0040*/ 	.short	0x0005
        /*0042*/ 	.short	0x0020
        /*0044*/ 	.byte	0x00, 0xf5, 0x21, 0x00


	//----- nvinfo : EIATTR_KPARAM_INFO
	.align		4
.L_21:
        /*0048*/ 	.byte	0x04, 0x17
        /*004a*/ 	.short	(.L_23 - .L_22)
.L_22:
        /*004c*/ 	.word	0x00000000
        /*0050*/ 	.short	0x0004
        /*0052*/ 	.short	0x0018
        /*0054*/ 	.byte	0x00, 0xf0, 0x11, 0x00


	//----- nvinfo : EIATTR_KPARAM_INFO
	.align		4
.L_23:
        /*0058*/ 	.byte	0x04, 0x17
        /*005a*/ 	.short	(.L_25 - .L_24)
.L_24:
        /*005c*/ 	.word	0x00000000
        /*0060*/ 	.short	0x0003
        /*0062*/ 	.short	0x0014
        /*0064*/ 	.byte	0x00, 0xf0, 0x11, 0x00


	//----- nvinfo : EIATTR_KPARAM_INFO
	.align		4
.L_25:
        /*0068*/ 	.byte	0x04, 0x17
        /*006a*/ 	.short	(.L_27 - .L_26)
.L_26:
        /*006c*/ 	.word	0x00000000
        /*0070*/ 	.short	0x0002
        /*0072*/ 	.short	0x0010
        /*0074*/ 	.byte	0x00, 0xf0, 0x11, 0x00


	//----- nvinfo : EIATTR_KPARAM_INFO
	.align		4
.L_27:
        /*0078*/ 	.byte	0x04, 0x17
        /*007a*/ 	.short	(.L_29 - .L_28)
.L_28:
        /*007c*/ 	.word	0x00000000
        /*0080*/ 	.short	0x0001
        /*0082*/ 	.short	0x0008
        /*0084*/ 	.byte	0x00, 0xf5, 0x21, 0x00


	//----- nvinfo : EIATTR_KPARAM_INFO
	.align		4
.L_29:
        /*0088*/ 	.byte	0x04, 0x17
        /*008a*/ 	.short	(.L_31 - .L_30)
.L_30:
        /*008c*/ 	.word	0x00000000
        /*0090*/ 	.short	0x0000
        /*0092*/ 	.short	0x0000
        /*0094*/ 	.byte	0x00, 0xf5, 0x21, 0x00


	//----- nvinfo : EIATTR_SPARSE_MMA_MASK
	.align		4
.L_31:
        /*0098*/ 	.byte	0x03, 0x50
        /*009a*/ 	.short	0x0000


	//----- nvinfo : EIATTR_MAXREG_COUNT
	.align		4
        /*009c*/ 	.byte	0x03, 0x1b
        /*009e*/ 	.short	0x00ff


	//----- nvinfo : EIATTR_NUM_BARRIERS
	.align		4
        /*00a0*/ 	.byte	0x02, 0x4c
        /*00a2*/ 	.byte	0x01
	.zero		1


	//----- nvinfo : EIATTR_MERCURY_ISA_VERSION
	.align		4
        /*00a4*/ 	.byte	0x03, 0x5f
        /*00a6*/ 	.short	0x0101


	//----- nvinfo : EIATTR_VRC_CTA_INIT_COUNT
	.align		4
        /*00a8*/ 	.byte	0x02, 0x4a
	.zero		1
	.zero		1


	//----- nvinfo : EIATTR_EXIT_INSTR_OFFSETS
	.align		4
        /*00ac*/ 	.byte	0x04, 0x1c
        /*00ae*/ 	.short	(.L_33 - .L_32)


	//   ....[0]....
.L_32:
        /*00b0*/ 	.word	0x000031d0


	//----- nvinfo : EIATTR_CRS_STACK_SIZE
	.align		4
.L_33:
        /*00b4*/ 	.byte	0x04, 0x1e
        /*00b6*/ 	.short	(.L_35 - .L_34)
.L_34:
        /*00b8*/ 	.word	0x00000000


	//----- nvinfo : EIATTR_CBANK_PARAM_SIZE
	.align		4
.L_35:
        /*00bc*/ 	.byte	0x03, 0x19
        /*00be*/ 	.short	0x0040


	//----- nvinfo : EIATTR_PARAM_CBANK
	.align		4
        /*00c0*/ 	.byte	0x04, 0x0a
        /*00c2*/ 	.short	(.L_37 - .L_36)
	.align		4
.L_36:
        /*00c4*/ 	.word	index@(.nv.constant0._Z14gpu_flash_attnPfS_iiiS_S_S_S_)
        /*00c8*/ 	.short	0x0380
        /*00ca*/ 	.short	0x0040


	//----- nvinfo : EIATTR_SW_WAR
	.align		4
.L_37:
        /*00cc*/ 	.byte	0x04, 0x36
        /*00ce*/ 	.short	(.L_39 - .L_38)
.L_38:
        /*00d0*/ 	.word	0x00000008
.L_39:


//--------------------- .nv.callgraph             --------------------------
	.section	.nv.callgraph,"",@"SHT_CUDA_CALLGRAPH"
	.align	4
	.sectionentsize	8
	.align		4
        /*0000*/ 	.word	0x00000000
	.align		4
        /*0004*/ 	.word	0xffffffff
	.align		4
        /*0008*/ 	.word	0x00000000
	.align		4
        /*000c*/ 	.word	0xfffffffe
	.align		4
        /*0010*/ 	.word	0x00000000
	.align		4
        /*0014*/ 	.word	0xfffffffd
	.align		4
        /*0018*/ 	.word	0x00000000
	.align		4
        /*001c*/ 	.word	0xfffffffc


//--------------------- .text._Z14gpu_flash_attnPfS_iiiS_S_S_S_ --------------------------
	.section	.text._Z14gpu_flash_attnPfS_iiiS_S_S_S_,"ax",@progbits
	.align	128
        .global         _Z14gpu_flash_attnPfS_iiiS_S_S_S_
        .type           _Z14gpu_flash_attnPfS_iiiS_S_S_S_,@function
        .size           _Z14gpu_flash_attnPfS_iiiS_S_S_S_,(.L_x_44 - _Z14gpu_flash_attnPfS_iiiS_S_S_S_)
        .other          _Z14gpu_flash_attnPfS_iiiS_S_S_S_,@"STO_CUDA_ENTRY STV_DEFAULT"
_Z14gpu_flash_attnPfS_iiiS_S_S_S_:
.text._Z14gpu_flash_attnPfS_iiiS_S_S_S_:
[----:B------:R-:W-:Y:S01]  /*0000*/  LDC R1, c[0x0][0x37c] ;  /* 0x0000df00ff017b82 */ /* 0x000fe20000000800 */
[----:B------:R-:W0:Y:S01]  /*0010*/  S2R R2, SR_TID.Y ;  /* 0x0000000000027919 */ /* 0x000e220000002200 */
[----:B------:R-:W1:Y:S06]  /*0020*/  LDCU UR16, c[0x0][0x394] ;  /* 0x00007280ff1077ac */ /* 0x000e6c0008000800 */
[----:B------:R-:W2:Y:S01]  /*0030*/  S2UR UR8, SR_CgaCtaId ;  /* 0x00000000000879c3 */ /* 0x000ea20000008800 */
[----:B------:R-:W0:Y:S01]  /*0040*/  S2R R5, SR_CTAID.Y ;  /* 0x0000000000057919 */ /* 0x000e220000002600 */
[----:B------:R-:W-:Y:S01]  /*0050*/  UMOV UR6, 0x400 ;  /* 0x0000040000067882 */ /* 0x000fe20000000000 */
[----:B------:R-:W3:Y:S01]  /*0060*/  LDCU.64 UR10, c[0x0][0x358] ;  /* 0x00006b00ff0a77ac */ /* 0x000ee20008000a00 */
[----:B------:R-:W4:Y:S01]  /*0070*/  S2R R3, SR_TID.X ;  /* 0x0000000000037919 */ /* 0x000f220000002100 */
[----:B------:R-:W-:-:S02]  /*0080*/  UIADD3 UR4, UPT, UPT, UR6, 0x2300, URZ ;  /* 0x0000230006047890 */ /* 0x000fc4000fffe0ff */
[----:B-1----:R-:W-:Y:S02]  /*0090*/  UISETP.GE.AND UP2, UPT, UR16, 0x20, UPT ;  /* 0x000000201000788c */ /* 0x002fe4000bf46270 */
[----:B------:R-:W-:Y:S02]  /*00a0*/  USHF.R.S32.HI UR5, URZ, 0x1f, UR16 ;  /* 0x0000001fff057899 */ /* 0x000fe40008011410 */
[----:B------:R-:W-:Y:S02]  /*00b0*/  USHF.L.U32 UR9, UR16, 0x7, URZ ;  /* 0x0000000710097899 */ /* 0x000fe400080006ff */
[----:B------:R-:W-:Y:S02]  /*00c0*/  ULEA.HI UR5, UR5, UR16, URZ, 0x5 ;  /* 0x0000001005057291 */ /* 0x000fe4000f8f28ff */
[----:B--2---:R-:W-:Y:S02]  /*00d0*/  ULEA UR7, UR8, UR4, 0x18 ;  /* 0x0000000408077291 */ /* 0x004fe4000f8ec0ff */
[----:B------:R-:W-:-:S02]  /*00e0*/  USHF.R.S32.HI UR5, URZ, 0x5, UR5 ;  /* 0x00000005ff057899 */ /* 0x000fc40008011405 */
[----:B------:R-:W-:Y:S01]  /*00f0*/  UIADD3 UR12, UPT, UPT, UR9, UR7, UR9 ;  /* 0x00000007090c7290 */ /* 0x000fe2000fffe009 */
[----:B0-----:R-:W-:Y:S01]  /*0100*/  LEA R0, R5, R2, 0x5 ;  /* 0x0000000205007211 */ /* 0x001fe200078e28ff */
[----:B---3--:R-:W-:Y:S10]  /*0110*/  BRA.U !UP2, `(.L_x_0) ;  /* 0x000000110a0c7547 */ /* 0x008ff4000b800000 */
[----:B------:R-:W0:Y:S01]  /*0120*/  LDC R6, c[0x0][0x398] ;  /* 0x0000e600ff067b82 */ /* 0x000e220000000800 */
[----:B------:R-:W-:Y:S01]  /*0130*/  UIADD3 UR4, UPT, UPT, UR5, -0x1, URZ ;  /* 0xffffffff05047890 */ /* 0x000fe2000fffe0ff */
[----:B----4-:R-:W-:Y:S01]  /*0140*/  IMAD R4, R3, UR16, R2 ;  /* 0x0000001003047c24 */ /* 0x010fe2000f8e0202 */
[----:B------:R-:W-:Y:S02]  /*0150*/  ULOP3.LUT UR13, UR5, 0x7, URZ, 0xc0, !UPT ;  /* 0x00000007050d7892 */ /* 0x000fe4000f8ec0ff */
[----:B------:R-:W-:Y:S02]  /*0160*/  UISETP.GE.U32.AND UP0, UPT, UR4, 0x7, UPT ;  /* 0x000000070400788c */ /* 0x000fe4000bf06070 */
[----:B------:R-:W-:Y:S01]  /*0170*/  UISETP.NE.AND UP1, UPT, UR13, URZ, UPT ;  /* 0x000000ff0d00728c */ /* 0x000fe2000bf25270 */
[----:B------:R-:W-:Y:S01]  /*0180*/  UMOV UR4, URZ ;  /* 0x000000ff00047c82 */ /* 0x000fe20008000000 */
[----:B0-----:R-:W-:-:S05]  /*0190*/  IMAD R5, R6, UR16, RZ ;  /* 0x0000001006057c24 */ /* 0x001fca000f8e02ff */
[----:B------:R-:W-:Y:S05]  /*01a0*/  BRA.U !UP0, `(.L_x_1) ;  /* 0x0000000108bc7547 */ /* 0x000fea000b800000 */
[----:B------:R-:W-:Y:S01]  /*01b0*/  IMAD R7, R6, 0x20, R3 ;  /* 0x0000002006077824 */ /* 0x000fe200078e0203 */
[----:B------:R-:W-:Y:S01]  /*01c0*/  LEA R6, R4, UR7, 0x2 ;  /* 0x0000000704067c11 */ /* 0x000fe2000f8e10ff */
[----:B------:R-:W-:Y:S02]  /*01d0*/  ULOP3.LUT UR4, UR5, 0x3fffff8, URZ, 0xc0, !UPT ;  /* 0x03fffff805047892 */ /* 0x000fe4000f8ec0ff */
[----:B------:R-:W-:Y:S01]  /*01e0*/  IMAD R11, R7, UR16, R2 ;  /* 0x00000010070b7c24 */ /* 0x000fe2000f8e0202 */
[----:B------:R-:W-:Y:S01]  /*01f0*/  IADD3 R10, PT, PT, R6, 0x200, RZ ;  /* 0x00000200060a7810 */ /* 0x000fe20007ffe0ff */
[----:B------:R-:W-:-:S12]  /*0200*/  UIADD3 UR14, UPT, UPT, -UR4, URZ, URZ ;  /* 0x000000ff040e7290 */ /* 0x000fd8000fffe1ff */
.L_x_2:
[----:B------:R-:W0:Y:S08]  /*0210*/  LDC.64 R6, c[0x0][0x3a8] ;  /* 0x0000ea00ff067b82 */ /* 0x000e300000000a00 */
[----:B------:R-:W1:Y:S01]  /*0220*/  LDC.64 R8, c[0x0][0x3b0] ;  /* 0x0000ec00ff087b82 */ /* 0x000e620000000a00 */
[----:B0-----:R-:W-:-:S05]  /*0230*/  IMAD.WIDE R6, R11, 0x4, R6 ;  /* 0x000000040b067825 */ /* 0x001fca00078e0206 */
[----:B------:R-:W2:Y:S01]  /*0240*/  LDG.E R13, desc[UR10][R6.64] ;  /* 0x0000000a060d7981 */ /* 0x000ea2000c1e1900 */
[----:B-1----:R-:W-:-:S03]  /*0250*/  IMAD.WIDE R8, R11, 0x4, R8 ;  /* 0x000000040b087825 */ /* 0x002fc600078e0208 */
[----:B------:R-:W3:Y:S04]  /*0260*/  LDG.E R17, desc[UR10][R6.64+0x80] ;  /* 0x0000800a06117981 */ /* 0x000ee8000c1e1900 */
[----:B------:R-:W4:Y:S04]  /*0270*/  LDG.E R15, desc[UR10][R8.64] ;  /* 0x0000000a080f7981 */ /* 0x000f28000c1e1900 */
[----:B------:R-:W5:Y:S04]  /*0280*/  LDG.E R19, desc[UR10][R8.64+0x80] ;  /* 0x0000800a08137981 */ /* 0x000f68000c1e1900 */
        /* <DEDUP_REMOVED lines=11> */
[----:B------:R-:W5:Y:S01]  /*0340*/  LDG.E R43, desc[UR10][R8.64+0x380] ;  /* 0x0003800a082b7981 */ /* 0x000f62000c1e1900 */
[----:B------:R-:W-:-:S04]  /*0350*/  UIADD3 UR14, UPT, UPT, UR14, 0x8, URZ ;  /* 0x000000080e0e7890 */ /* 0x000fc8000fffe0ff */
[----:B------:R-:W-:Y:S01]  /*0360*/  UISETP.NE.AND UP3, UPT, UR14, URZ, UPT ;  /* 0x000000ff0e00728c */ /* 0x000fe2000bf65270 */
[----:B------:R-:W-:Y:S01]  /*0370*/  VIADD R11, R11, 0x100 ;  /* 0x000001000b0b7836 */ /* 0x000fe20000000000 */
[----:B--2---:R-:W-:Y:S04]  /*0380*/  STS [R10+-0x200], R13 ;  /* 0xfffe000d0a007388 */ /* 0x004fe80000000800 */
[----:B----4-:R-:W-:Y:S04]  /*0390*/  STS [R10+UR9+-0x200], R15 ;  /* 0xfffe000f0a007988 */ /* 0x010fe80008000809 */
[----:B---3--:R-:W-:Y:S04]  /*03a0*/  STS [R10+-0x180], R17 ;  /* 0xfffe80110a007388 */ /* 0x008fe80000000800 */
[----:B-----5:R-:W-:Y:S04]  /*03b0*/  STS [R10+UR9+-0x180], R19 ;  /* 0xfffe80130a007988 */ /* 0x020fe80008000809 */
[----:B------:R-:W-:Y:S04]  /*03c0*/  STS [R10+-0x100], R21 ;  /* 0xffff00150a007388 */ /* 0x000fe80000000800 */
[----:B------:R-:W-:Y:S04]  /*03d0*/  STS [R10+UR9+-0x100], R23 ;  /* 0xffff00170a007988 */ /* 0x000fe80008000809 */
[----:B------:R-:W-:Y:S04]  /*03e0*/  STS [R10+-0x80], R25 ;  /* 0xffff80190a007388 */ /* 0x000fe80000000800 */
[----:B------:R-:W-:Y:S04]  /*03f0*/  STS [R10+UR9+-0x80], R27 ;  /* 0xffff801b0a007988 */ /* 0x000fe80008000809 */
[----:B------:R-:W-:Y:S04]  /*0400*/  STS [R10], R29 ;  /* 0x0000001d0a007388 */ /* 0x000fe80000000800 */
[----:B------:R-:W-:Y:S04]  /*0410*/  STS [R10+UR9], R31 ;  /* 0x0000001f0a007988 */ /* 0x000fe80008000809 */
[----:B------:R-:W-:Y:S04]  /*0420*/  STS [R10+0x80], R33 ;  /* 0x000080210a007388 */ /* 0x000fe80000000800 */
[----:B------:R-:W-:Y:S04]  /*0430*/  STS [R10+UR9+0x80], R35 ;  /* 0x000080230a007988 */ /* 0x000fe80008000809 */
[----:B------:R-:W-:Y:S04]  /*0440*/  STS [R10+0x100], R37 ;  /* 0x000100250a007388 */ /* 0x000fe80000000800 */
[----:B------:R-:W-:Y:S04]  /*0450*/  STS [R10+UR9+0x100], R39 ;  /* 0x000100270a007988 */ /* 0x000fe80008000809 */
[----:B------:R-:W-:Y:S04]  /*0460*/  STS [R10+0x180], R41 ;  /* 0x000180290a007388 */ /* 0x000fe80000000800 */
[----:B------:R0:W-:Y:S02]  /*0470*/  STS [R10+UR9+0x180], R43 ;  /* 0x0001802b0a007988 */ /* 0x0001e40008000809 */
[----:B0-----:R-:W-:Y:S01]  /*0480*/  IADD3 R10, PT, PT, R10, 0x400, RZ ;  /* 0x000004000a0a7810 */ /* 0x001fe20007ffe0ff */
[----:B------:R-:W-:Y:S06]  /*0490*/  BRA.U UP3, `(.L_x_2) ;  /* 0xfffffffd035c7547 */ /* 0x000fec000b83ffff */
.L_x_1:
[----:B------:R-:W-:Y:S01]  /*04a0*/  IMAD R5, R5, 0x20, R4 ;  /* 0x0000002005057824 */ /* 0x000fe200078e0204 */
[----:B------:R-:W-:Y:S06]  /*04b0*/  BRA.U !UP1, `(.L_x_3) ;  /* 0x0000000509207547 */ /* 0x000fec000b800000 */
[----:B------:R-:W-:Y:S02]  /*04c0*/  UISETP.GE.U32.AND UP3, UPT, UR13, 0x4, UPT ;  /* 0x000000040d00788c */ /* 0x000fe4000bf66070 */
[----:B------:R-:W-:-:S04]  /*04d0*/  ULOP3.LUT UR14, UR5, 0x3, URZ, 0xc0, !UPT ;  /* 0x00000003050e7892 */ /* 0x000fc8000f8ec0ff */
[----:B------:R-:W-:-:S03]  /*04e0*/  UISETP.NE.AND UP4, UPT, UR14, URZ, UPT ;  /* 0x000000ff0e00728c */ /* 0x000fc6000bf85270 */
[----:B------:R-:W-:Y:S08]  /*04f0*/  BRA.U !UP3, `(.L_x_4) ;  /* 0x000000010b647547 */ /* 0x000ff0000b800000 */
[----:B------:R-:W0:Y:S01]  /*0500*/  LDC.64 R6, c[0x0][0x3a8] ;  /* 0x0000ea00ff067b82 */ /* 0x000e220000000a00 */
[----:B------:R-:W-:-:S05]  /*0510*/  MOV R13, UR4 ;  /* 0x00000004000d7c02 */ /* 0x000fca0008000f00 */
[----:B------:R-:W-:Y:S02]  /*0520*/  IMAD R11, R13, 0x20, R5 ;  /* 0x000000200d0b7824 */ /* 0x000fe400078e0205 */
[----:B------:R-:W1:Y:S02]  /*0530*/  LDC.64 R8, c[0x0][0x3b0] ;  /* 0x0000ec00ff087b82 */ /* 0x000e640000000a00 */
        /* <DEDUP_REMOVED lines=9> */
[----:B------:R-:W5:Y:S01]  /*05d0*/  LDG.E R24, desc[UR10][R8.64+0x180] ;  /* 0x0001800a08187981 */ /* 0x000f62000c1e1900 */
[----:B------:R-:W-:-:S04]  /*05e0*/  LEA R11, R13, R4, 0x5 ;  /* 0x000000040d0b7211 */ /* 0x000fc800078e28ff */
[----:B------:R-:W-:Y:S01]  /*05f0*/  LEA R11, R11, UR7, 0x2 ;  /* 0x000000070b0b7c11 */ /* 0x000fe2000f8e10ff */
[----:B------:R-:W-:-:S04]  /*0600*/  UIADD3 UR4, UPT, UPT, UR4, 0x4, URZ ;  /* 0x0000000404047890 */ /* 0x000fc8000fffe0ff */
[----:B--2---:R0:W-:Y:S04]  /*0610*/  STS [R11], R10 ;  /* 0x0000000a0b007388 */ /* 0x0041e80000000800 */
[----:B----4-:R0:W-:Y:S04]  /*0620*/  STS [R11+UR9], R12 ;  /* 0x0000000c0b007988 */ /* 0x0101e80008000809 */
[----:B---3--:R0:W-:Y:S04]  /*0630*/  STS [R11+0x80], R14 ;  /* 0x0000800e0b007388 */ /* 0x0081e80000000800 */
[----:B-----5:R0:W-:Y:S04]  /*0640*/  STS [R11+UR9+0x80], R16 ;  /* 0x000080100b007988 */ /* 0x0201e80008000809 */
[----:B------:R0:W-:Y:S04]  /*0650*/  STS [R11+0x100], R18 ;  /* 0x000100120b007388 */ /* 0x0001e80000000800 */
[----:B------:R0:W-:Y:S04]  /*0660*/  STS [R11+UR9+0x100], R20 ;  /* 0x000100140b007988 */ /* 0x0001e80008000809 */
[----:B------:R0:W-:Y:S04]  /*0670*/  STS [R11+0x180], R22 ;  /* 0x000180160b007388 */ /* 0x0001e80000000800 */
[----:B------:R0:W-:Y:S02]  /*0680*/  STS [R11+UR9+0x180], R24 ;  /* 0x000180180b007988 */ /* 0x0001e40008000809 */
.L_x_4:
[----:B------:R-:W-:Y:S05]  /*0690*/  BRA.U !UP4, `(.L_x_3) ;  /* 0x000000010ca87547 */ /* 0x000fea000b800000 */
[----:B------:R-:W-:Y:S01]  /*06a0*/  ULOP3.LUT UR15, UR5, 0x1, URZ, 0xc0, !UPT ;  /* 0x00000001050f7892 */ /* 0x000fe2000f8ec0ff */
[----:B------:R-:W-:Y:S01]  /*06b0*/  IMAD.U32 R17, RZ, RZ, UR4 ;  /* 0x00000004ff117e24 */ /* 0x000fe2000f8e00ff */
[----:B------:R-:W-:Y:S02]  /*06c0*/  UISETP.NE.AND UP3, UPT, UR14, 0x1, UPT ;  /* 0x000000010e00788c */ /* 0x000fe4000bf65270 */
[----:B------:R-:W-:-:S04]  /*06d0*/  UISETP.NE.U32.AND UP4, UPT, UR15, 0x1, UPT ;  /* 0x000000010f00788c */ /* 0x000fc8000bf85070 */
[----:B------:R-:W-:Y:S02]  /*06e0*/  PLOP3.LUT P0, PT, PT, PT, UP3, 0x80, 0x8 ;  /* 0x000000000008781c */ /* 0x000fe40003f0f038 */
[----:B------:R-:W-:-:S03]  /*06f0*/  PLOP3.LUT P1, PT, PT, PT, UP4, 0x80, 0x8 ;  /* 0x000000000008781c */ /* 0x000fc60003f2f048 */
[----:B------:R-:W0:Y:S01]  /*0700*/  @UP3 LDCU.64 UR14, c[0x0][0x3a8] ;  /* 0x00007500ff0e37ac */ /* 0x000e220008000a00 */
[----:B------:R-:W1:Y:S01]  /*0710*/  @UP3 LDCU.64 UR18, c[0x0][0x3b0] ;  /* 0x00007600ff1237ac */ /* 0x000e620008000a00 */
[----:B------:R-:W2:Y:S06]  /*0720*/  @!UP4 LDCU.64 UR20, c[0x0][0x3a8] ;  /* 0x00007500ff14c7ac */ /* 0x000eac0008000a00 */
[----:B------:R-:W-:Y:S01]  /*0730*/  @P0 IMAD R15, R17, 0x20, R5 ;  /* 0x00000020110f0824 */ /* 0x000fe200078e0205 */
[----:B------:R-:W3:Y:S01]  /*0740*/  @!UP4 LDCU.64 UR22, c[0x0][0x3b0] ;  /* 0x00007600ff16c7ac */ /* 0x000ee20008000a00 */
[----:B------:R-:W-:Y:S01]  /*0750*/  @UP3 UIADD3 UR4, UPT, UPT, UR4, 0x2, URZ ;  /* 0x0000000204043890 */ /* 0x000fe2000fffe0ff */
[----:B0-----:R-:W-:Y:S01]  /*0760*/  MOV R10, UR14 ;  /* 0x0000000e000a7c02 */ /* 0x001fe20008000f00 */
[----:B------:R-:W-:-:S04]  /*0770*/  IMAD.U32 R11, RZ, RZ, UR15 ;  /* 0x0000000fff0b7e24 */ /* 0x000fc8000f8e00ff */
[----:B------:R-:W-:Y:S01]  /*0780*/  MOV R19, UR4 ;  /* 0x0000000400137c02 */ /* 0x000fe20008000f00 */
[----:B-1----:R-:W-:Y:S01]  /*0790*/  IMAD.U32 R13, RZ, RZ, UR19 ;  /* 0x00000013ff0d7e24 */ /* 0x002fe2000f8e00ff */
[----:B------:R-:W-:Y:S01]  /*07a0*/  MOV R12, UR18 ;  /* 0x00000012000c7c02 */ /* 0x000fe20008000f00 */
[----:B------:R-:W-:Y:S01]  /*07b0*/  @P0 IMAD.WIDE R10, R15, 0x4, R10 ;  /* 0x000000040f0a0825 */ /* 0x000fe200078e020a */
[----:B------:R-:W-:Y:S02]  /*07c0*/  @!P1 LEA R5, R19, R5, 0x5 ;  /* 0x0000000513059211 */ /* 0x000fe400078e28ff */
[----:B--2---:R-:W-:Y:S01]  /*07d0*/  MOV R7, UR21 ;  /* 0x0000001500077c02 */ /* 0x004fe20008000f00 */
[----:B------:R-:W-:Y:S01]  /*07e0*/  IMAD.U32 R6, RZ, RZ, UR20 ;  /* 0x00000014ff067e24 */ /* 0x000fe2000f8e00ff */
[----:B---3--:R-:W-:Y:S01]  /*07f0*/  MOV R9, UR23 ;  /* 0x0000001700097c02 */ /* 0x008fe20008000f00 */
[----:B------:R-:W-:Y:S01]  /*0800*/  IMAD.U32 R8, RZ, RZ, UR22 ;  /* 0x00000016ff087e24 */ /* 0x000fe2000f8e00ff */
[----:B------:R-:W2:Y:S01]  /*0810*/  @P0 LDG.E R14, desc[UR10][R10.64] ;  /* 0x0000000a0a0e0981 */ /* 0x000ea2000c1e1900 */
[----:B------:R-:W-:-:S03]  /*0820*/  @P0 IMAD.WIDE R12, R15, 0x4, R12 ;  /* 0x000000040f0c0825 */ /* 0x000fc600078e020c */
[----:B------:R-:W3:Y:S01]  /*0830*/  @P0 LDG.E R18, desc[UR10][R10.64+0x80] ;  /* 0x0000800a0a120981 */ /* 0x000ee2000c1e1900 */
[----:B------:R-:W-:-:S03]  /*0840*/  @!P1 IMAD.WIDE R6, R5, 0x4, R6 ;  /* 0x0000000405069825 */ /* 0x000fc600078e0206 */
[----:B------:R-:W4:Y:S01]  /*0850*/  @P0 LDG.E R16, desc[UR10][R12.64] ;  /* 0x0000000a0c100981 */ /* 0x000f22000c1e1900 */
[----:B------:R-:W-:-:S03]  /*0860*/  @!P1 IMAD.WIDE R8, R5, 0x4, R8 ;  /* 0x0000000405089825 */ /* 0x000fc600078e0208 */
[----:B------:R-:W5:Y:S04]  /*0870*/  @P0 LDG.E R20, desc[UR10][R12.64+0x80] ;  /* 0x0000800a0c140981 */ /* 0x000f68000c1e1900 */
[----:B------:R-:W5:Y:S04]  /*0880*/  @!P1 LDG.E R6, desc[UR10][R6.64] ;  /* 0x0000000a06069981 */ /* 0x000f68000c1e1900 */
[----:B------:R-:W5:Y:S01]  /*0890*/  @!P1 LDG.E R8, desc[UR10][R8.64] ;  /* 0x0000000a08089981 */ /* 0x000f62000c1e1900 */
[----:B------:R-:W-:Y:S01]  /*08a0*/  @P0 IMAD R5, R17, 0x20, R4 ;  /* 0x0000002011050824 */ /* 0x000fe200078e0204 */
[----:B------:R-:W-:-:S04]  /*08b0*/  @!P1 LEA R4, R19, R4, 0x5 ;  /* 0x0000000413049211 */ /* 0x000fc800078e28ff */
[----:B------:R-:W-:Y:S02]  /*08c0*/  @P0 LEA R15, R5, UR7, 0x2 ;  /* 0x00000007050f0c11 */ /* 0x000fe4000f8e10ff */
[----:B------:R-:W-:-:S03]  /*08d0*/  @!P1 LEA R5, R4, UR7, 0x2 ;  /* 0x0000000704059c11 */ /* 0x000fc6000f8e10ff */
[----:B--2---:R1:W-:Y:S04]  /*08e0*/  @P0 STS [R15], R14 ;  /* 0x0000000e0f000388 */ /* 0x0043e80000000800 */
[----:B----4-:R1:W-:Y:S04]  /*08f0*/  @P0 STS [R15+UR9], R16 ;  /* 0x000000100f000988 */ /* 0x0103e80008000809 */
[----:B---3--:R1:W-:Y:S04]  /*0900*/  @P0 STS [R15+0x80], R18 ;  /* 0x000080120f000388 */ /* 0x0083e80000000800 */
[----:B-----5:R1:W-:Y:S04]  /*0910*/  @P0 STS [R15+UR9+0x80], R20 ;  /* 0x000080140f000988 */ /* 0x0203e80008000809 */
[----:B------:R1:W-:Y:S04]  /*0920*/  @!P1 STS [R5], R6 ;  /* 0x0000000605009388 */ /* 0x0003e80000000800 */
[----:B------:R1:W-:Y:S02]  /*0930*/  @!P1 STS [R5+UR9], R8 ;  /* 0x0000000805009988 */ /* 0x0003e40008000809 */
.L_x_3:
[--C-:B-1----:R-:W-:Y:S01]  /*0940*/  IMAD R5, R0, UR16, R3.reuse ;  /* 0x0000001000057c24 */ /* 0x102fe2000f8e0203 */
[----:B------:R-:W-:Y:S01]  /*0950*/  UMOV UR4, URZ ;  /* 0x000000ff00047c82 */ /* 0x000fe20008000000 */
[----:B------:R-:W-:Y:S01]  /*0960*/  IMAD R4, R2, UR16, R3 ;  /* 0x0000001002047c24 */ /* 0x000fe2000f8e0203 */
[----:B------:R-:W-:Y:S06]  /*0970*/  BRA.U !UP0, `(.L_x_5) ;  /* 0x0000000108d07547 */ /* 0x000fec000b800000 */
[----:B------:R-:W-:Y:S01]  /*0980*/  MOV R9, UR16 ;  /* 0x0000001000097c02 */ /* 0x000fe20008000f00 */
[----:B------:R-:W-:Y:S01]  /*0990*/  IMAD.SHL.U32 R6, R4, 0x4, RZ ;  /* 0x0000000404067824 */ /* 0x000fe200078e00ff */
[----:B0-----:R-:W-:Y:S01]  /*09a0*/  MOV R11, UR7 ;  /* 0x00000007000b7c02 */ /* 0x001fe20008000f00 */
[----:B------:R-:W-:Y:S01]  /*09b0*/  ULOP3.LUT UR4, UR5, 0x3fffff8, URZ, 0xc0, !UPT ;  /* 0x03fffff805047892 */ /* 0x000fe2000f8ec0ff */
[----:B------:R-:W-:Y:S02]  /*09c0*/  IMAD.MOV.U32 R13, RZ, RZ, R5 ;  /* 0x000000ffff0d7224 */ /* 0x000fe400078e0005 */
[C-C-:B------:R-:W-:Y:S01]  /*09d0*/  IMAD R7, R9.reuse, 0x100, R6.reuse ;  /* 0x0000010009077824 */ /* 0x140fe200078e0206 */
[----:B------:R-:W-:Y:S01]  /*09e0*/  UIADD3 UR14, UPT, UPT, -UR4, URZ, URZ ;  /* 0x000000ff040e7290 */ /* 0x000fe2000fffe1ff */
[----:B------:R-:W-:-:S03]  /*09f0*/  IMAD R6, R9, 0x180, R6 ;  /* 0x0000018009067824 */ /* 0x000fc600078e0206 */
[--C-:B------:R-:W-:Y:S02]  /*0a00*/  IADD3 R10, PT, PT, R7, 0x200, R11.reuse ;  /* 0x00000200070a7810 */ /* 0x100fe40007ffe00b */
[----:B------:R-:W-:-:S07]  /*0a10*/  IADD3 R11, PT, PT, R6, 0x200, R11 ;  /* 0x00000200060b7810 */ /* 0x000fce0007ffe00b */
.L_x_6:
        /* <DEDUP_REMOVED lines=22> */
[----:B------:R-:W-:Y:S01]  /*0b80*/  IADD3 R13, PT, PT, R13, 0x100, RZ ;  /* 0x000001000d0d7810 */ /* 0x000fe20007ffe0ff */
[----:B--2---:R-:W-:Y:S04]  /*0b90*/  STS [R10+-0x200], R15 ;  /* 0xfffe000f0a007388 */ /* 0x004fe80000000800 */
[----:B----4-:R-:W-:Y:S04]  /*0ba0*/  STS [R11+-0x200], R12 ;  /* 0xfffe000c0b007388 */ /* 0x010fe80000000800 */
[----:B---3--:R-:W-:Y:S04]  /*0bb0*/  STS [R10+-0x180], R17 ;  /* 0xfffe80110a007388 */ /* 0x008fe80000000800 */
[----:B-----5:R-:W-:Y:S04]  /*0bc0*/  STS [R11+-0x180], R14 ;  /* 0xfffe800e0b007388 */ /* 0x020fe80000000800 */
[----:B------:R-:W-:Y:S04]  /*0bd0*/  STS [R10+-0x100], R19 ;  /* 0xffff00130a007388 */ /* 0x000fe80000000800 */
[----:B------:R-:W-:Y:S04]  /*0be0*/  STS [R11+-0x100], R16 ;  /* 0xffff00100b007388 */ /* 0x000fe80000000800 */
[----:B------:R-:W-:Y:S04]  /*0bf0*/  STS [R10+-0x80], R21 ;  /* 0xffff80150a007388 */ /* 0x000fe80000000800 */
[----:B------:R-:W-:Y:S04]  /*0c00*/  STS [R11+-0x80], R18 ;  /* 0xffff80120b007388 */ /* 0x000fe80000000800 */
[----:B------:R-:W-:Y:S04]  /*0c10*/  STS [R10], R23 ;  /* 0x000000170a007388 */ /* 0x000fe80000000800 */
[----:B------:R-:W-:Y:S04]  /*0c20*/  STS [R11], R20 ;  /* 0x000000140b007388 */ /* 0x000fe80000000800 */
[----:B------:R-:W-:Y:S04]  /*0c30*/  STS [R10+0x80], R25 ;  /* 0x000080190a007388 */ /* 0x000fe80000000800 */
[----:B------:R-:W-:Y:S04]  /*0c40*/  STS [R11+0x80], R22 ;  /* 0x000080160b007388 */ /* 0x000fe80000000800 */
[----:B------:R-:W-:Y:S04]  /*0c50*/  STS [R10+0x100], R27 ;  /* 0x0001001b0a007388 */ /* 0x000fe80000000800 */
[----:B------:R-:W-:Y:S04]  /*0c60*/  STS [R11+0x100], R24 ;  /* 0x000100180b007388 */ /* 0x000fe80000000800 */
[----:B------:R0:W-:Y:S04]  /*0c70*/  STS [R10+0x180], R29 ;  /* 0x0001801d0a007388 */ /* 0x0001e80000000800 */
[----:B------:R1:W-:Y:S01]  /*0c80*/  STS [R11+0x180], R26 ;  /* 0x0001801a0b007388 */ /* 0x0003e20000000800 */
[----:B0-----:R-:W-:Y:S01]  /*0c90*/  VIADD R10, R10, 0x400 ;  /* 0x000004000a0a7836 */ /* 0x001fe20000000000 */
[----:B-1----:R-:W-:Y:S01]  /*0ca0*/  IADD3 R11, PT, PT, R11, 0x400, RZ ;  /* 0x000004000b0b7810 */ /* 0x002fe20007ffe0ff */
[----:B------:R-:W-:Y:S06]  /*0cb0*/  BRA.U UP0, `(.L_x_6) ;  /* 0xfffffffd00587547 */ /* 0x000fec000b83ffff */
.L_x_5:
[----:B------:R-:W-:Y:S05]  /*0cc0*/  BRA.U !UP1, `(.L_x_0) ;  /* 0x0000000509207547 */ /* 0x000fea000b800000 */
[----:B------:R-:W-:Y:S02]  /*0cd0*/  UISETP.GE.U32.AND UP0, UPT, UR13, 0x4, UPT ;  /* 0x000000040d00788c */ /* 0x000fe4000bf06070 */
[----:B------:R-:W-:-:S04]  /*0ce0*/  ULOP3.LUT UR14, UR5, 0x3, URZ, 0xc0, !UPT ;  /* 0x00000003050e7892 */ /* 0x000fc8000f8ec0ff */
[----:B------:R-:W-:-:S03]  /*0cf0*/  UISETP.NE.AND UP1, UPT, UR14, URZ, UPT ;  /* 0x000000ff0e00728c */ /* 0x000fc6000bf25270 */
[----:B------:R-:W-:Y:S08]  /*0d00*/  BRA.U !UP0, `(.L_x_7) ;  /* 0x0000000108647547 */ /* 0x000ff0000b800000 */
[----:B------:R-:W1:Y:S01]  /*0d10*/  LDC.64 R6, c[0x0][0x3a0] ;  /* 0x0000e800ff067b82 */ /* 0x000e620000000a00 */
[----:B------:R-:W-:-:S05]  /*0d20*/  IMAD.U32 R13, RZ, RZ, UR4 ;  /* 0x00000004ff0d7e24 */ /* 0x000fca000f8e00ff */
[----:B0-----:R-:W-:Y:S02]  /*0d30*/  LEA R11, R13, R5, 0x5 ;  /* 0x000000050d0b7211 */ /* 0x001fe400078e28ff */
[----:B------:R-:W0:Y:S03]  /*0d40*/  LDC.64 R8, c[0x0][0x3b8] ;  /* 0x0000ee00ff087b82 */ /* 0x000e260000000a00 */
[----:B-1----:R-:W-:-:S05]  /*0d50*/  IMAD.WIDE R6, R11, 0x4, R6 ;  /* 0x000000040b067825 */ /* 0x002fca00078e0206 */
[----:B------:R-:W2:Y:S01]  /*0d60*/  LDG.E R10, desc[UR10][R6.64] ;  /* 0x0000000a060a7981 */ /* 0x000ea2000c1e1900 */
[----:B0-----:R-:W-:-:S03]  /*0d70*/  IMAD.WIDE R8, R11, 0x4, R8 ;  /* 0x000000040b087825 */ /* 0x001fc600078e0208 */
[----:B------:R-:W3:Y:S04]  /*0d80*/  LDG.E R14, desc[UR10][R6.64+0x80] ;  /* 0x0000800a060e7981 */ /* 0x000ee8000c1e1900 */
[----:B------:R-:W4:Y:S04]  /*0d90*/  LDG.E R12, desc[UR10][R8.64] ;  /* 0x0000000a080c7981 */ /* 0x000f28000c1e1900 */
[----:B------:R-:W5:Y:S04]  /*0da0*/  LDG.E R16, desc[UR10][R8.64+0x80] ;  /* 0x0000800a08107981 */ /* 0x000f68000c1e1900 */
[----:B------:R-:W5:Y:S04]  /*0db0*/  LDG.E R18, desc[UR10][R6.64+0x100] ;  /* 0x0001000a06127981 */ /* 0x000f68000c1e1900 */
[----:B------:R-:W5:Y:S04]  /*0dc0*/  LDG.E R20, desc[UR10][R8.64+0x100] ;  /* 0x0001000a08147981 */ /* 0x000f68000c1e1900 */
[----:B------:R-:W5:Y:S04]  /*0dd0*/  LDG.E R22, desc[UR10][R6.64+0x180] ;  /* 0x0001800a06167981 */ /* 0x000f68000c1e1900 */
[----:B------:R-:W5:Y:S01]  /*0de0*/  LDG.E R24, desc[UR10][R8.64+0x180] ;  /* 0x0001800a08187981 */ /* 0x000f62000c1e1900 */
[----:B------:R-:W-:-:S05]  /*0df0*/  IMAD R11, R13, 0x20, R4 ;  /* 0x000000200d0b7824 */ /* 0x000fca00078e0204 */
        /* <DEDUP_REMOVED lines=10> */
.L_x_7:
[----:B------:R-:W-:Y:S05]  /*0ea0*/  BRA.U !UP1, `(.L_x_0) ;  /* 0x0000000109a87547 */ /* 0x000fea000b800000 */
[----:B------:R-:W-:Y:S01]  /*0eb0*/  ULOP3.LUT UR13, UR5, 0x1, URZ, 0xc0, !UPT ;  /* 0x00000001050d7892 */ /* 0x000fe2000f8ec0ff */
[----:B------:R-:W-:Y:S01]  /*0ec0*/  MOV R17, UR4 ;  /* 0x0000000400117c02 */ /* 0x000fe20008000f00 */
[----:B------:R-:W-:Y:S02]  /*0ed0*/  UISETP.NE.AND UP0, UPT, UR14, 0x1, UPT ;  /* 0x000000010e00788c */ /* 0x000fe4000bf05270 */
[----:B------:R-:W-:-:S04]  /*0ee0*/  UISETP.NE.U32.AND UP1, UPT, UR13, 0x1, UPT ;  /* 0x000000010d00788c */ /* 0x000fc8000bf25070 */
[----:B------:R-:W-:Y:S02]  /*0ef0*/  PLOP3.LUT P0, PT, PT, PT, UP0, 0x80, 0x8 ;  /* 0x000000000008781c */ /* 0x000fe40003f0f008 */
[----:B------:R-:W-:-:S03]  /*0f00*/  PLOP3.LUT P1, PT, PT, PT, UP1, 0x80, 0x8 ;  /* 0x000000000008781c */ /* 0x000fc60003f2f018 */
[----:B------:R-:W0:Y:S01]  /*0f10*/  @UP0 LDCU.64 UR14, c[0x0][0x3a0] ;  /* 0x00007400ff0e07ac */ /* 0x000e220008000a00 */
[----:B------:R-:W2:Y:S01]  /*0f20*/  @UP0 LDCU.64 UR18, c[0x0][0x3b8] ;  /* 0x00007700ff1207ac */ /* 0x000ea20008000a00 */
[----:B------:R-:W3:Y:S06]  /*0f30*/  @!UP1 LDCU.64 UR20, c[0x0][0x3a0] ;  /* 0x00007400ff1497ac */ /* 0x000eec0008000a00 */
[----:B------:R-:W-:Y:S01]  /*0f40*/  @P0 LEA R15, R17, R5, 0x5 ;  /* 0x00000005110f0211 */ /* 0x000fe200078e28ff */
[----:B------:R-:W4:Y:S01]  /*0f50*/  @!UP1 LDCU.64 UR22, c[0x0][0x3b8] ;  /* 0x00007700ff1697ac */ /* 0x000f220008000a00 */
[----:B------:R-:W-:Y:S01]  /*0f60*/  @UP0 UIADD3 UR4, UPT, UPT, UR4, 0x2, URZ ;  /* 0x0000000204040890 */ /* 0x000fe2000fffe0ff */
[----:B01----:R-:W-:Y:S01]  /*0f70*/  MOV R11, UR15 ;  /* 0x0000000f000b7c02 */ /* 0x003fe20008000f00 */
[----:B------:R-:W-:-:S04]  /*0f80*/  IMAD.U32 R10, RZ, RZ, UR14 ;  /* 0x0000000eff0a7e24 */ /* 0x000fc8000f8e00ff */
[----:B------:R-:W-:Y:S01]  /*0f90*/  IMAD.U32 R19, RZ, RZ, UR4 ;  /* 0x00000004ff137e24 */ /* 0x000fe2000f8e00ff */
[----:B--2---:R-:W-:Y:S01]  /*0fa0*/  MOV R13, UR19 ;  /* 0x00000013000d7c02 */ /* 0x004fe20008000f00 */
[----:B------:R-:W-:Y:S01]  /*0fb0*/  IMAD.U32 R12, RZ, RZ, UR18 ;  /* 0x00000012ff0c7e24 */ /* 0x000fe2000f8e00ff */
[----:B---3--:R-:W-:Y:S01]  /*0fc0*/  MOV R6, UR20 ;  /* 0x0000001400067c02 */ /* 0x008fe20008000f00 */
[----:B------:R-:W-:Y:S02]  /*0fd0*/  @!P1 IMAD R5, R19, 0x20, R5 ;  /* 0x0000002013059824 */ /* 0x000fe400078e0205 */
[----:B------:R-:W-:Y:S01]  /*0fe0*/  IMAD.U32 R7, RZ, RZ, UR21 ;  /* 0x00000015ff077e24 */ /* 0x000fe2000f8e00ff */
[----:B----4-:R-:W-:Y:S01]  /*0ff0*/  MOV R8, UR22 ;  /* 0x0000001600087c02 */ /* 0x010fe20008000f00 */
[----:B------:R-:W-:Y:S02]  /*1000*/  IMAD.U32 R9, RZ, RZ, UR23 ;  /* 0x00000017ff097e24 */ /* 0x000fe4000f8e00ff */
[----:B------:R-:W-:-:S04]  /*1010*/  @P0 IMAD.WIDE R10, R15, 0x4, R10 ;  /* 0x000000040f0a0825 */ /* 0x000fc800078e020a */
[----:B------:R-:W-:Y:S01]  /*1020*/  @P0 IMAD.WIDE R12, R15, 0x4, R12 ;  /* 0x000000040f0c0825 */ /* 0x000fe200078e020c */
[----:B------:R-:W2:Y:S03]  /*1030*/  @P0 LDG.E R14, desc[UR10][R10.64] ;  /* 0x0000000a0a0e0981 */ /* 0x000ea6000c1e1900 */
[C---:B------:R-:W-:Y:S01]  /*1040*/  @!P1 IMAD.WIDE R6, R5.reuse, 0x4, R6 ;  /* 0x0000000405069825 */ /* 0x040fe200078e0206 */
[----:B------:R-:W3:Y:S03]  /*1050*/  @P0 LDG.E R16, desc[UR10][R12.64] ;  /* 0x0000000a0c100981 */ /* 0x000ee6000c1e1900 */
[----:B------:R-:W-:Y:S01]  /*1060*/  @!P1 IMAD.WIDE R8, R5, 0x4, R8 ;  /* 0x0000000405089825 */ /* 0x000fe200078e0208 */
[----:B------:R-:W4:Y:S04]  /*1070*/  @P0 LDG.E R18, desc[UR10][R10.64+0x80] ;  /* 0x0000800a0a120981 */ /* 0x000f28000c1e1900 */
[----:B------:R-:W5:Y:S04]  /*1080*/  @P0 LDG.E R20, desc[UR10][R12.64+0x80] ;  /* 0x0000800a0c140981 */ /* 0x000f68000c1e1900 */
[----:B------:R-:W5:Y:S04]  /*1090*/  @!P1 LDG.E R6, desc[UR10][R6.64] ;  /* 0x0000000a06069981 */ /* 0x000f68000c1e1900 */
[----:B------:R-:W5:Y:S01]  /*10a0*/  @!P1 LDG.E R8, desc[UR10][R8.64] ;  /* 0x0000000a08089981 */ /* 0x000f62000c1e1900 */
[----:B------:R-:W-:Y:S01]  /*10b0*/  @P0 LEA R5, R17, R4, 0x5 ;  /* 0x0000000411050211 */ /* 0x000fe200078e28ff */
[----:B------:R-:W-:-:S03]  /*10c0*/  @!P1 IMAD R4, R19, 0x20, R4 ;  /* 0x0000002013049824 */ /* 0x000fc600078e0204 */
[----:B------:R-:W-:Y:S02]  /*10d0*/  @P0 LEA R15, R5, UR12, 0x2 ;  /* 0x0000000c050f0c11 */ /* 0x000fe4000f8e10ff */
[----:B------:R-:W-:-:S03]  /*10e0*/  @!P1 LEA R5, R4, UR12, 0x2 ;  /* 0x0000000c04059c11 */ /* 0x000fc6000f8e10ff */
[----:B--2---:R2:W-:Y:S04]  /*10f0*/  @P0 STS [R15], R14 ;  /* 0x0000000e0f000388 */ /* 0x0045e80000000800 */
[----:B---3--:R2:W-:Y:S04]  /*1100*/  @P0 STS [R15+UR9], R16 ;  /* 0x000000100f000988 */ /* 0x0085e80008000809 */
[----:B----4-:R2:W-:Y:S04]  /*1110*/  @P0 STS [R15+0x80], R18 ;  /* 0x000080120f000388 */ /* 0x0105e80000000800 */
[----:B-----5:R2:W-:Y:S04]  /*1120*/  @P0 STS [R15+UR9+0x80], R20 ;  /* 0x000080140f000988 */ /* 0x0205e80008000809 */
[----:B------:R2:W-:Y:S04]  /*1130*/  @!P1 STS [R5], R6 ;  /* 0x0000000605009388 */ /* 0x0005e80000000800 */
[----:B------:R2:W-:Y:S02]  /*1140*/  @!P1 STS [R5+UR9], R8 ;  /* 0x0000000805009988 */ /* 0x0005e40008000809 */
.L_x_0:
[----:B------:R-:W3:Y:S08]  /*1150*/  LDC.64 R36, c[0x0][0x380] ;  /* 0x0000e000ff247b82 */ /* 0x000ef00000000a00 */
[----:B--2---:R-:W2:Y:S01]  /*1160*/  LDC.64 R4, c[0x0][0x388] ;  /* 0x0000e200ff047b82 */ /* 0x004ea20000000a00 */
[----:B---3--:R-:W-:-:S05]  /*1170*/  IMAD.WIDE.U32 R36, R0, 0x4, R36 ;  /* 0x0000000400247825 */ /* 0x008fca00078e0024 */
[----:B------:R-:W3:Y:S01]  /*1180*/  LDG.E R6, desc[UR10][R36.64] ;  /* 0x0000000a24067981 */ /* 0x000ee2000c1e1900 */
[----:B--2---:R-:W-:-:S06]  /*1190*/  IMAD.WIDE.U32 R4, R0, 0x4, R4 ;  /* 0x0000000400047825 */ /* 0x004fcc00078e0004 */
[----:B------:R-:W2:Y:S01]  /*11a0*/  LDG.E R4, desc[UR10][R4.64] ;  /* 0x0000000a04047981 */ /* 0x000ea2000c1e1900 */
[----:B------:R-:W-:Y:S02]  /*11b0*/  UIADD3 UR4, UPT, UPT, UR6, 0x80, URZ ;  /* 0x0000008006047890 */ /* 0x000fe4000fffe0ff */
[----:B------:R-:W-:Y:S02]  /*11c0*/  ULEA UR6, UR8, UR6, 0x18 ;  /* 0x0000000608067291 */ /* 0x000fe4000f8ec0ff */
[----:B------:R-:W-:-:S04]  /*11d0*/  ULEA UR4, UR8, UR4, 0x18 ;  /* 0x0000000408047291 */ /* 0x000fc8000f8ec0ff */
[C---:B------:R-:W-:Y:S02]  /*11e0*/  LEA R7, R2.reuse, UR6, 0x2 ;  /* 0x0000000602077c11 */ /* 0x040fe4000f8e10ff */
[----:B------:R-:W-:Y:S01]  /*11f0*/  LEA R9, R2, UR4, 0x2 ;  /* 0x0000000402097c11 */ /* 0x000fe2000f8e10ff */
[----:B------:R-:W-:Y:S01]  /*1200*/  UISETP.GE.AND UP0, UPT, UR16, 0x1, UPT ;  /* 0x000000011000788c */ /* 0x000fe2000bf06270 */
[----:B------:R-:W-:Y:S01]  /*1210*/  HFMA2 R0, -RZ, RZ, 0, 0 ;  /* 0x00000000ff007431 */ /* 0x000fe200000001ff */
[----:B---3--:R3:W-:Y:S04]  /*1220*/  STS [R7], R6 ;  /* 0x0000000607007388 */ /* 0x0087e80000000800 */
[----:B--2---:R3:W-:Y:S01]  /*1230*/  STS [R9], R4 ;  /* 0x0000000409007388 */ /* 0x0047e20000000800 */
[----:B------:R-:W-:Y:S06]  /*1240*/  BAR.SYNC.DEFER_BLOCKING 0x0 ;  /* 0x0000000000007b1d */ /* 0x000fec0000010000 */
[----:B------:R-:W-:Y:S05]  /*1250*/  BRA.U !UP0, `(.L_x_8) ;  /* 0x0000000508747547 */ /* 0x000fea000b800000 */
[----:B------:R-:W-:Y:S02]  /*1260*/  UIADD3 UR4, UPT, UPT, UR16, -0x1, URZ ;  /* 0xffffffff10047890 */ /* 0x000fe4000fffe0ff */
[----:B---34-:R-:W-:Y:S01]  /*1270*/  IMAD R4, R3, UR16, RZ ;  /* 0x0000001003047c24 */ /* 0x018fe2000f8e02ff */
[----:B------:R-:W-:Y:S01]  /*1280*/  ULOP3.LUT UR6, UR16, 0x7, URZ, 0xc0, !UPT ;  /* 0x0000000710067892 */ /* 0x000fe2000f8ec0ff */
[----:B------:R-:W-:Y:S01]  /*1290*/  IMAD.MOV.U32 R5, RZ, RZ, RZ ;  /* 0x000000ffff057224 */ /* 0x000fe200078e00ff */
[----:B------:R-:W-:Y:S01]  /*12a0*/  UISETP.GE.U32.AND UP0, UPT, UR4, 0x7, UPT ;  /* 0x000000070400788c */ /* 0x000fe2000bf06070 */
[----:B------:R-:W-:Y:S01]  /*12b0*/  MOV R0, RZ ;  /* 0x000000ff00007202 */ /* 0x000fe20000000f00 */
[----:B------:R-:W-:-:S07]  /*12c0*/  UISETP.NE.AND UP1, UPT, UR6, URZ, UPT ;  /* 0x000000ff0600728c */ /* 0x000fce000bf25270 */
[----:B------:R-:W-:Y:S05]  /*12d0*/  BRA.U !UP0, `(.L_x_9) ;  /* 0x00000001089c7547 */ /* 0x000fea000b800000 */
[----:B------:R-:W-:Y:S01]  /*12e0*/  LEA R0, R2, 0x100, 0x2 ;  /* 0x0000010002007811 */ /* 0x000fe200078e10ff */
[----:B------:R-:W-:Y:S01]  /*12f0*/  IMAD.U32 R7, RZ, RZ, UR7 ;  /* 0x00000007ff077e24 */ /* 0x000fe2000f8e00ff */
[----:B------:R-:W-:Y:S01]  /*1300*/  ULOP3.LUT UR4, UR16, 0x7ffffff8, URZ, 0xc0, !UPT ;  /* 0x7ffffff810047892 */ /* 0x000fe2000f8ec0ff */
[----:B------:R-:W-:Y:S02]  /*1310*/  LEA R5, R4, UR7, 0x2 ;  /* 0x0000000704057c11 */ /* 0x000fe4000f8e10ff */
[----:B------:R-:W-:Y:S01]  /*1320*/  IMAD R6, R0, UR16, R7 ;  /* 0x0000001000067c24 */ /* 0x000fe2000f8e0207 */
[----:B------:R-:W-:Y:S01]  /*1330*/  MOV R0, RZ ;  /* 0x000000ff00007202 */ /* 0x000fe20000000f00 */
[----:B------:R-:W-:Y:S01]  /*1340*/  UIADD3 UR8, UPT, UPT, -UR4, URZ, URZ ;  /* 0x000000ff04087290 */ /* 0x000fe2000fffe1ff */
[----:B------:R-:W-:Y:S01]  /*1350*/  VIADD R7, R5, 0x10 ;  /* 0x0000001005077836 */ /* 0x000fe20000000000 */
[----:B------:R-:W-:Y:S01]  /*1360*/  MOV R5, UR4 ;  /* 0x0000000400057c02 */ /* 0x000fe20008000f00 */
[----:B------:R-:W-:-:S09]  /*1370*/  VIADD R6, R6, 0x10 ;  /* 0x0000001006067836 */ /* 0x000fd20000000000 */
.L_x_10:
[----:B------:R-:W-:Y:S01]  /*1380*/  LDS R9, [R6+-0x10] ;  /* 0xfffff00006097984 */ /* 0x000fe20000000800 */
[----:B------:R-:W-:-:S03]  /*1390*/  UIADD3 UR8, UPT, UPT, UR8, 0x8, URZ ;  /* 0x0000000808087890 */ /* 0x000fc6000fffe0ff */
[----:B------:R-:W2:Y:S01]  /*13a0*/  LDS R8, [R7+-0x10] ;  /* 0xfffff00007087984 */ /* 0x000ea20000000800 */
[----:B------:R-:W-:-:S03]  /*13b0*/  UISETP.NE.AND UP0, UPT, UR8, URZ, UPT ;  /* 0x000000ff0800728c */ /* 0x000fc6000bf05270 */
[----:B01----:R-:W-:Y:S04]  /*13c0*/  LDS R11, [R6+-0xc] ;  /* 0xfffff400060b7984 */ /* 0x003fe80000000800 */
[----:B------:R-:W0:Y:S04]  /*13d0*/  LDS R10, [R7+-0xc] ;  /* 0xfffff400070a7984 */ /* 0x000e280000000800 */
[----:B------:R-:W-:Y:S04]  /*13e0*/  LDS R13, [R6+-0x8] ;  /* 0xfffff800060d7984 */ /* 0x000fe80000000800 */
[----:B------:R-:W1:Y:S04]  /*13f0*/  LDS R12, [R7+-0x8] ;  /* 0xfffff800070c7984 */ /* 0x000e680000000800 */
[----:B------:R-:W-:Y:S04]  /*1400*/  LDS R15, [R6+-0x4] ;  /* 0xfffffc00060f7984 */ /* 0x000fe80000000800 */
[----:B------:R-:W3:Y:S04]  /*1410*/  LDS R14, [R7+-0x4] ;  /* 0xfffffc00070e7984 */ /* 0x000ee80000000800 */
[----:B------:R-:W-:Y:S04]  /*1420*/  LDS R17, [R6] ;  /* 0x0000000006117984 */ /* 0x000fe80000000800 */
[----:B------:R-:W4:Y:S04]  /*1430*/  LDS R16, [R7] ;  /* 0x0000000007107984 */ /* 0x000f280000000800 */
[----:B------:R-:W-:Y:S04]  /*1440*/  LDS R19, [R6+0x4] ;  /* 0x0000040006137984 */ /* 0x000fe80000000800 */
[----:B------:R-:W5:Y:S01]  /*1450*/  LDS R18, [R7+0x4] ;  /* 0x0000040007127984 */ /* 0x000f620000000800 */
[----:B--2---:R-:W-:-:S03]  /*1460*/  FFMA R8, R9, R8, R0 ;  /* 0x0000000809087223 */ /* 0x004fc60000000000 */
[----:B------:R-:W-:Y:S04]  /*1470*/  LDS R21, [R6+0x8] ;  /* 0x0000080006157984 */ /* 0x000fe80000000800 */
[----:B------:R-:W2:Y:S01]  /*1480*/  LDS R20, [R7+0x8] ;  /* 0x0000080007147984 */ /* 0x000ea20000000800 */
[----:B0-----:R-:W-:-:S03]  /*1490*/  FFMA R8, R11, R10, R8 ;  /* 0x0000000a0b087223 */ /* 0x001fc60000000008 */
[----:B------:R0:W-:Y:S04]  /*14a0*/  LDS R23, [R6+0xc] ;  /* 0x00000c0006177984 */ /* 0x0001e80000000800 */
[----:B------:R3:W2:Y:S01]  /*14b0*/  LDS R22, [R7+0xc] ;  /* 0x00000c0007167984 */ /* 0x0006a20000000800 */
[----:B-1----:R-:W-:Y:S01]  /*14c0*/  FFMA R8, R13, R12, R8 ;  /* 0x0000000c0d087223 */ /* 0x002fe20000000008 */
[----:B0-----:R-:W-:-:S03]  /*14d0*/  IADD3 R6, PT, PT, R6, 0x20, RZ ;  /* 0x0000002006067810 */ /* 0x001fc60007ffe0ff */
[----:B---3--:R-:W-:Y:S01]  /*14e0*/  FFMA R8, R15, R14, R8 ;  /* 0x0000000e0f087223 */ /* 0x008fe20000000008 */
[----:B------:R-:W-:-:S03]  /*14f0*/  VIADD R7, R7, 0x20 ;  /* 0x0000002007077836 */ /* 0x000fc60000000000 */
[----:B----4-:R-:W-:-:S04]  /*1500*/  FFMA R8, R17, R16, R8 ;  /* 0x0000001011087223 */ /* 0x010fc80000000008 */
[----:B-----5:R-:W-:-:S04]  /*1510*/  FFMA R8, R19, R18, R8 ;  /* 0x0000001213087223 */ /* 0x020fc80000000008 */
[----:B--2---:R-:W-:-:S04]  /*1520*/  FFMA R8, R21, R20, R8 ;  /* 0x0000001415087223 */ /* 0x004fc80000000008 */
[----:B------:R-:W-:Y:S01]  /*1530*/  FFMA R0, R23, R22, R8 ;  /* 0x0000001617007223 */ /* 0x000fe20000000008 */
[----:B------:R-:W-:Y:S06]  /*1540*/  BRA.U UP0, `(.L_x_10) ;  /* 0xfffffffd008c7547 */ /* 0x000fec000b83ffff */
.L_x_9:
[----:B------:R-:W-:Y:S05]  /*1550*/  BRA.U !UP1, `(.L_x_8) ;  /* 0x0000000109b47547 */ /* 0x000fea000b800000 */
[----:B------:R-:W-:Y:S02]  /*1560*/  UISETP.GE.U32.AND UP0, UPT, UR6, 0x4, UPT ;  /* 0x000000040600788c */ /* 0x000fe4000bf06070 */
[----:B------:R-:W-:-:S04]  /*1570*/  ULOP3.LUT UR4, UR16, 0x3, URZ, 0xc0, !UPT ;  /* 0x0000000310047892 */ /* 0x000fc8000f8ec0ff */
[----:B------:R-:W-:-:S03]  /*1580*/  UISETP.NE.AND UP1, UPT, UR4, URZ, UPT ;  /* 0x000000ff0400728c */ /* 0x000fc6000bf25270 */
[----:B------:R-:W-:Y:S08]  /*1590*/  BRA.U !UP0, `(.L_x_11) ;  /* 0x0000000108447547 */ /* 0x000ff0000b800000 */
[----:B------:R-:W-:Y:S01]  /*15a0*/  IMAD R6, R2, UR16, R5 ;  /* 0x0000001002067c24 */ /* 0x000fe2000f8e0205 */
[----:B------:R-:W-:Y:S02]  /*15b0*/  IADD3 R7, PT, PT, R4, R5, RZ ;  /* 0x0000000504077210 */ /* 0x000fe40007ffe0ff */
[----:B------:R-:W-:Y:S02]  /*15c0*/  IADD3 R5, PT, PT, R5, 0x4, RZ ;  /* 0x0000000405057810 */ /* 0x000fe40007ffe0ff */
[----:B------:R-:W-:Y:S02]  /*15d0*/  LEA R6, R6, UR12, 0x2 ;  /* 0x0000000c06067c11 */ /* 0x000fe4000f8e10ff */
[----:B------:R-:W-:-:S03]  /*15e0*/  LEA R8, R7, UR7, 0x2 ;  /* 0x0000000707087c11 */ /* 0x000fc6000f8e10ff */
[----:B------:R-:W-:Y:S04]  /*15f0*/  LDS R7, [R6] ;  /* 0x0000000006077984 */ /* 0x000fe80000000800 */
[----:B------:R-:W2:Y:S04]  /*1600*/  LDS R9, [R8] ;  /* 0x0000000008097984 */ /* 0x000ea80000000800 */
[----:B01----:R-:W-:Y:S04]  /*1610*/  LDS R10, [R6+0x4] ;  /* 0x00000400060a7984 */ /* 0x003fe80000000800 */
[----:B------:R-:W0:Y:S04]  /*1620*/  LDS R11, [R8+0x4] ;  /* 0x00000400080b7984 */ /* 0x000e280000000800 */
[----:B------:R-:W-:Y:S04]  /*1630*/  LDS R12, [R6+0x8] ;  /* 0x00000800060c7984 */ /* 0x000fe80000000800 */
[----:B------:R-:W1:Y:S04]  /*1640*/  LDS R13, [R8+0x8] ;  /* 0x00000800080d7984 */ /* 0x000e680000000800 */
[----:B------:R-:W-:Y:S04]  /*1650*/  LDS R14, [R6+0xc] ;  /* 0x00000c00060e7984 */ /* 0x000fe80000000800 */
[----:B------:R-:W3:Y:S01]  /*1660*/  LDS R15, [R8+0xc] ;  /* 0x00000c00080f7984 */ /* 0x000ee20000000800 */
[----:B--2---:R-:W-:-:S04]  /*1670*/  FFMA R7, R7, R9, R0 ;  /* 0x0000000907077223 */ /* 0x004fc80000000000 */
[----:B0-----:R-:W-:-:S04]  /*1680*/  FFMA R7, R10, R11, R7 ;  /* 0x0000000b0a077223 */ /* 0x001fc80000000007 */
[----:B-1----:R-:W-:-:S04]  /*1690*/  FFMA R7, R12, R13, R7 ;  /* 0x0000000d0c077223 */ /* 0x002fc80000000007 */
[----:B---3--:R-:W-:-:S07]  /*16a0*/  FFMA R0, R14, R15, R7 ;  /* 0x0000000f0e007223 */ /* 0x008fce0000000007 */
.L_x_11:
[----:B------:R-:W-:Y:S05]  /*16b0*/  BRA.U !UP1, `(.L_x_8) ;  /* 0x00000001095c7547 */ /* 0x000fea000b800000 */
[----:B------:R-:W-:Y:S02]  /*16c0*/  UISETP.NE.AND UP0, UPT, UR4, 0x1, UPT ;  /* 0x000000010400788c */ /* 0x000fe4000bf05270 */
[----:B------:R-:W-:-:S04]  /*16d0*/  ULOP3.LUT UR6, UR16, 0x1, URZ, 0xc0, !UPT ;  /* 0x0000000110067892 */ /* 0x000fc8000f8ec0ff */
[----:B------:R-:W-:-:S03]  /*16e0*/  UISETP.NE.U32.AND UP1, UPT, UR6, 0x1, UPT ;  /* 0x000000010600788c */ /* 0x000fc6000bf25070 */
[----:B------:R-:W-:Y:S08]  /*16f0*/  BRA.U !UP0, `(.L_x_12) ;  /* 0x00000001082c7547 */ /* 0x000ff0000b800000 */
[--C-:B------:R-:W-:Y:S02]  /*1700*/  IMAD R6, R2, UR16, R5.reuse ;  /* 0x0000001002067c24 */ /* 0x100fe4000f8e0205 */
[----:B------:R-:W-:Y:S01]  /*1710*/  IMAD.IADD R7, R4, 0x1, R5 ;  /* 0x0000000104077824 */ /* 0x000fe200078e0205 */
[----:B------:R-:W-:Y:S02]  /*1720*/  IADD3 R5, PT, PT, R5, 0x2, RZ ;  /* 0x0000000205057810 */ /* 0x000fe40007ffe0ff */
[----:B------:R-:W-:Y:S02]  /*1730*/  LEA R6, R6, UR12, 0x2 ;  /* 0x0000000c06067c11 */ /* 0x000fe4000f8e10ff */
[----:B------:R-:W-:-:S03]  /*1740*/  LEA R8, R7, UR7, 0x2 ;  /* 0x0000000707087c11 */ /* 0x000fc6000f8e10ff */
[----:B------:R-:W-:Y:S04]  /*1750*/  LDS R7, [R6] ;  /* 0x0000000006077984 */ /* 0x000fe80000000800 */
[----:B------:R-:W2:Y:S04]  /*1760*/  LDS R9, [R8] ;  /* 0x0000000008097984 */ /* 0x000ea80000000800 */
[----:B01----:R-:W-:Y:S04]  /*1770*/  LDS R11, [R6+0x4] ;  /* 0x00000400060b7984 */ /* 0x003fe80000000800 */
[----:B------:R-:W0:Y:S01]  /*1780*/  LDS R10, [R8+0x4] ;  /* 0x00000400080a7984 */ /* 0x000e220000000800 */
[----:B--2---:R-:W-:-:S04]  /*1790*/  FFMA R0, R7, R9, R0 ;  /* 0x0000000907007223 */ /* 0x004fc80000000000 */
[----:B0-----:R-:W-:-:S07]  /*17a0*/  FFMA R0, R11, R10, R0 ;  /* 0x0000000a0b007223 */ /* 0x001fce0000000000 */
.L_x_12:
[----:B------:R-:W-:Y:S05]  /*17b0*/  BRA.U UP1, `(.L_x_8) ;  /* 0x00000001011c7547 */ /* 0x000fea000b800000 */
[----:B------:R-:W-:Y:S01]  /*17c0*/  IMAD R6, R2, UR16, R5 ;  /* 0x0000001002067c24 */ /* 0x000fe2000f8e0205 */
[----:B------:R-:W-:-:S04]  /*17d0*/  IADD3 R4, PT, PT, R4, R5, RZ ;  /* 0x0000000504047210 */ /* 0x000fc80007ffe0ff */
[----:B------:R-:W-:Y:S02]  /*17e0*/  LEA R4, R4, UR7, 0x2 ;  /* 0x0000000704047c11 */ /* 0x000fe4000f8e10ff */
[----:B------:R-:W-:-:S04]  /*17f0*/  LEA R6, R6, UR12, 0x2 ;  /* 0x0000000c06067c11 */ /* 0x000fc8000f8e10ff */
[----:B------:R-:W-:Y:S04]  /*1800*/  LDS R4, [R4] ;  /* 0x0000000004047984 */ /* 0x000fe80000000800 */
[----:B------:R-:W2:Y:S02]  /*1810*/  LDS R5, [R6] ;  /* 0x0000000006057984 */ /* 0x000ea40000000800 */
[----:B--2---:R-:W-:-:S07]  /*1820*/  FFMA R0, R5, R4, R0 ;  /* 0x0000000405007223 */ /* 0x004fce0000000000 */
.L_x_8:
[----:B---3--:R-:W2:Y:S01]  /*1830*/  I2F.F64 R6, UR16 ;  /* 0x0000001000067d12 */ /* 0x008ea20008201c00 */
[----:B01----:R-:W-:Y:S02]  /*1840*/  MOV R10, 0x0 ;  /* 0x00000000000a7802 */ /* 0x003fe40000000f00 */
[----:B------:R-:W-:Y:S02]  /*1850*/  MOV R11, 0x3fd80000 ;  /* 0x3fd80000000b7802 */ /* 0x000fe40000000f00 */
[----:B----4-:R-:W-:-:S03]  /*1860*/  LEA R3, R2, R3, 0x5 ;  /* 0x0000000302037211 */ /* 0x010fc600078e28ff */
[----:B--2---:R-:W0:Y:S01]  /*1870*/  MUFU.RSQ64H R9, R7 ;  /* 0x0000000700097308 */ /* 0x004e220000001c00 */
[----:B------:R-:W-:-:S05]  /*1880*/  VIADD R8, R7, 0xfcb00000 ;  /* 0xfcb0000007087836 */ /* 0x000fca0000000000 */
[----:B------:R-:W-:Y:S01]  /*1890*/  ISETP.GE.U32.AND P0, PT, R8, 0x7ca00000, PT ;  /* 0x7ca000000800780c */ /* 0x000fe20003f06070 */
[----:B0-----:R-:W-:-:S08]  /*18a0*/  DMUL R4, R8, R8 ;  /* 0x0000000808047228 */ /* 0x001fd00000000000 */
[----:B------:R-:W-:-:S08]  /*18b0*/  DFMA R4, R6, -R4, 1 ;  /* 0x3ff000000604742b */ /* 0x000fd00000000804 */
[----:B------:R-:W-:Y:S02]  /*18c0*/  DFMA R10, R4, R10, 0.5 ;  /* 0x3fe00000040a742b */ /* 0x000fe4000000000a */
[----:B------:R-:W-:-:S08]  /*18d0*/  DMUL R4, R8, R4 ;  /* 0x0000000408047228 */ /* 0x000fd00000000000 */
[----:B------:R-:W-:-:S08]  /*18e0*/  DFMA R10, R10, R4, R8 ;  /* 0x000000040a0a722b */ /* 0x000fd00000000008 */
[----:B------:R-:W-:Y:S02]  /*18f0*/  DMUL R12, R6, R10 ;  /* 0x0000000a060c7228 */ /* 0x000fe40000000000 */
[----:B------:R-:W-:Y:S01]  /*1900*/  VIADD R17, R11, 0xfff00000 ;  /* 0xfff000000b117836 */ /* 0x000fe20000000000 */
[----:B------:R-:W-:-:S05]  /*1910*/  MOV R16, R10 ;  /* 0x0000000a00107202 */ /* 0x000fca0000000f00 */
[----:B------:R-:W-:-:S08]  /*1920*/  DFMA R14, R12, -R12, R6 ;  /* 0x8000000c0c0e722b */ /* 0x000fd00000000006 */
[----:B------:R-:W-:Y:S01]  /*1930*/  DFMA R4, R14, R16, R12 ;  /* 0x000000100e04722b */ /* 0x000fe2000000000c */
[----:B------:R-:W-:Y:S10]  /*1940*/  @!P0 BRA `(.L_x_13) ;  /* 0x0000000000108947 */ /* 0x000ff40003800000 */
[----:B------:R-:W-:-:S07]  /*1950*/  MOV R4, 0x1970 ;  /* 0x0000197000047802 */ /* 0x000fce0000000f00 */
[----:B------:R-:W-:Y:S05]  /*1960*/  CALL.REL.NOINC `($__internal_1_$__cuda_sm20_dsqrt_rn_f64_mediumpath_v1) ;  /* 0x0000001800c07944 */ /* 0x000fea0003c00000 */
[----:B------:R-:W-:Y:S01]  /*1970*/  IMAD.MOV.U32 R4, RZ, RZ, R8 ;  /* 0x000000ffff047224 */ /* 0x000fe200078e0008 */
[----:B------:R-:W-:-:S07]  /*1980*/  MOV R5, R9 ;  /* 0x0000000900057202 */ /* 0x000fce0000000f00 */
.L_x_13:
[----:B------:R-:W0:Y:S01]  /*1990*/  MUFU.RCP64H R7, R5 ;  /* 0x0000000500077308 */ /* 0x000e220000001800 */
[----:B------:R-:W-:-:S04]  /*19a0*/  IADD3 R6, PT, PT, R5, 0x300402, RZ ;  /* 0x0030040205067810 */ /* 0x000fc80007ffe0ff */
[----:B------:R-:W-:Y:S02]  /*19b0*/  FSETP.GEU.AND P0, PT, |R6|, 5.8789094863358348022e-39, PT ;  /* 0x004004020600780b */ /* 0x000fe40003f0e200 */
[----:B0-----:R-:W-:-:S08]  /*19c0*/  DFMA R8, R6, -R4, 1 ;  /* 0x3ff000000608742b */ /* 0x001fd00000000804 */
[----:B------:R-:W-:-:S08]  /*19d0*/  DFMA R8, R8, R8, R8 ;  /* 0x000000080808722b */ /* 0x000fd00000000008 */
[----:B------:R-:W-:-:S08]  /*19e0*/  DFMA R8, R6, R8, R6 ;  /* 0x000000080608722b */ /* 0x000fd00000000006 */
[----:B------:R-:W-:-:S08]  /*19f0*/  DFMA R10, R8, -R4, 1 ;  /* 0x3ff00000080a742b */ /* 0x000fd00000000804 */
[----:B------:R-:W-:Y:S01]  /*1a00*/  DFMA R8, R8, R10, R8 ;  /* 0x0000000a0808722b */ /* 0x000fe20000000008 */
[----:B------:R-:W-:Y:S10]  /*1a10*/  @P0 BRA `(.L_x_14) ;  /* 0x0000000000180947 */ /* 0x000ff40003800000 */
[----:B------:R-:W-:Y:S01]  /*1a20*/  LOP3.LUT R6, R5, 0x7fffffff, RZ, 0xc0, !PT ;  /* 0x7fffffff05067812 */ /* 0x000fe200078ec0ff */
[----:B------:R-:W-:Y:S01]  /*1a30*/  IMAD.MOV.U32 R10, RZ, RZ, R4 ;  /* 0x000000ffff0a7224 */ /* 0x000fe200078e0004 */
[----:B------:R-:W-:Y:S02]  /*1a40*/  MOV R11, R5 ;  /* 0x00000005000b7202 */ /* 0x000fe40000000f00 */
[----:B------:R-:W-:Y:S02]  /*1a50*/  IADD3 R9, PT, PT, R6, -0x100000, RZ ;  /* 0xfff0000006097810 */ /* 0x000fe40007ffe0ff */
[----:B------:R-:W-:-:S07]  /*1a60*/  MOV R12, 0x1a80 ;  /* 0x00001a80000c7802 */ /* 0x000fce0000000f00 */
[----:B------:R-:W-:Y:S05]  /*1a70*/  CALL.REL.NOINC `($__internal_0_$__cuda_sm20_dblrcp_rn_slowpath_v3) ;  /* 0x0000001400d87944 */ /* 0x000fea0003c00000 */
.L_x_14:
[----:B------:R-:W0:Y:S01]  /*1a80*/  S2UR UR8, SR_CgaCtaId ;  /* 0x00000000000879c3 */ /* 0x000e220000008800 */
[----:B------:R-:W1:Y:S01]  /*1a90*/  F2F.F32.F64 R9, R8 ;  /* 0x0000000800097310 */ /* 0x000e620000301000 */
[----:B------:R-:W-:Y:S01]  /*1aa0*/  UMOV UR7, 0x400 ;  /* 0x0000040000077882 */ /* 0x000fe20000000000 */
[----:B------:R-:W-:Y:S01]  /*1ab0*/  IMAD.MOV.U32 R38, RZ, RZ, 0x3bbb989d ;  /* 0x3bbb989dff267424 */ /* 0x000fe200078e00ff */
[----:B------:R-:W-:Y:S02]  /*1ac0*/  UIADD3 UR4, UPT, UPT, UR7, 0x100, URZ ;  /* 0x0000010007047890 */ /* 0x000fe4000fffe0ff */
[----:B------:R-:W-:Y:S01]  /*1ad0*/  UIADD3 UR6, UPT, UPT, UR7, 0x1100, URZ ;  /* 0x0000110007067890 */ /* 0x000fe2000fffe0ff */
[----:B-1----:R-:W-:Y:S01]  /*1ae0*/  FMUL R0, R9, R0 ;  /* 0x0000000009007220 */ /* 0x002fe20000400000 */
[----:B0-----:R-:W-:Y:S02]  /*1af0*/  ULEA UR4, UR8, UR4, 0x18 ;  /* 0x0000000408047291 */ /* 0x001fe4000f8ec0ff */
[----:B------:R-:W-:-:S04]  /*1b00*/  ULEA UR6, UR8, UR6, 0x18 ;  /* 0x0000000608067291 */ /* 0x000fc8000f8ec0ff */
[----:B------:R-:W-:Y:S02]  /*1b10*/  LEA R29, R3, UR4, 0x2 ;  /* 0x00000004031d7c11 */ /* 0x000fe4000f8e10ff */
[----:B------:R-:W-:Y:S01]  /*1b20*/  LEA R28, R2, UR4, 0x7 ;  /* 0x00000004021c7c11 */ /* 0x000fe2000f8e38ff */
[----:B------:R-:W-:Y:S02]  /*1b30*/  UIADD3 UR4, UPT, UPT, UR7, 0x2100, URZ ;  /* 0x0000210007047890 */ /* 0x000fe4000fffe0ff */
[----:B------:R-:W-:Y:S02]  /*1b40*/  STS [R29], R0 ;  /* 0x000000001d007388 */ /* 0x000fe40000000800 */
[----:B------:R-:W-:Y:S02]  /*1b50*/  ULEA UR4, UR8, UR4, 0x18 ;  /* 0x0000000408047291 */ /* 0x000fe4000f8ec0ff */
[----:B------:R-:W0:Y:S04]  /*1b60*/  LDS.128 R24, [R28] ;  /* 0x000000001c187984 */ /* 0x000e280000000c00 */
[----:B------:R-:W1:Y:S04]  /*1b70*/  LDS.128 R20, [R28+0x10] ;  /* 0x000010001c147984 */ /* 0x000e680000000c00 */
[----:B------:R-:W2:Y:S04]  /*1b80*/  LDS.128 R4, [R28+0x20] ;  /* 0x000020001c047984 */ /* 0x000ea80000000c00 */
[----:B------:R-:W3:Y:S04]  /*1b90*/  LDS.128 R8, [R28+0x30] ;  /* 0x000030001c087984 */ /* 0x000ee80000000c00 */
[----:B------:R-:W4:Y:S04]  /*1ba0*/  LDS.128 R12, [R28+0x40] ;  /* 0x000040001c0c7984 */ /* 0x000f280000000c00 */
[----:B------:R-:W5:Y:S01]  /*1bb0*/  LDS.128 R16, [R28+0x50] ;  /* 0x000050001c107984 */ /* 0x000f620000000c00 */
[----:B0-----:R-:W-:-:S04]  /*1bc0*/  FMNMX3 R24, R24, R25, R26, !PT ;  /* 0x0000001918187276 */ /* 0x001fc8000780001a */
[----:B-1----:R-:W-:Y:S02]  /*1bd0*/  FMNMX3 R20, R24, R27, R20, !PT ;  /* 0x0000001b18147276 */ /* 0x002fe40007800014 */
[----:B------:R-:W0:Y:S02]  /*1be0*/  LDS.128 R24, [R28+0x60] ;  /* 0x000060001c187984 */ /* 0x000e240000000c00 */
[----:B------:R-:W-:-:S04]  /*1bf0*/  FMNMX3 R20, R20, R21, R22, !PT ;  /* 0x0000001514147276 */ /* 0x000fc80007800016 */
[----:B--2---:R-:W-:Y:S02]  /*1c00*/  FMNMX3 R4, R20, R23, R4, !PT ;  /* 0x0000001714047276 */ /* 0x004fe40007800004 */
[----:B------:R-:W1:Y:S02]  /*1c10*/  LDS.128 R20, [R28+0x70] ;  /* 0x000070001c147984 */ /* 0x000e640000000c00 */
[----:B------:R-:W-:-:S04]  /*1c20*/  FMNMX3 R4, R4, R5, R6, !PT ;  /* 0x0000000504047276 */ /* 0x000fc80007800006 */
[----:B---3--:R-:W-:-:S04]  /*1c30*/  FMNMX3 R4, R4, R7, R8, !PT ;  /* 0x0000000704047276 */ /* 0x008fc80007800008 */
[----:B------:R-:W-:-:S04]  /*1c40*/  FMNMX3 R4, R4, R9, R10, !PT ;  /* 0x0000000904047276 */ /* 0x000fc8000780000a */
[----:B----4-:R-:W-:-:S04]  /*1c50*/  FMNMX3 R4, R4, R11, R12, !PT ;  /* 0x0000000b04047276 */ /* 0x010fc8000780000c */
[----:B------:R-:W-:-:S04]  /*1c60*/  FMNMX3 R4, R4, R13, R14, !PT ;  /* 0x0000000d04047276 */ /* 0x000fc8000780000e */
[----:B-----5:R-:W-:-:S04]  /*1c70*/  FMNMX3 R4, R4, R15, R16, !PT ;  /* 0x0000000f04047276 */ /* 0x020fc80007800010 */
[----:B------:R-:W-:-:S04]  /*1c80*/  FMNMX3 R4, R4, R17, R18, !PT ;  /* 0x0000001104047276 */ /* 0x000fc80007800012 */
[----:B0-----:R-:W-:-:S04]  /*1c90*/  FMNMX3 R4, R4, R19, R24, !PT ;  /* 0x0000001304047276 */ /* 0x001fc80007800018 */
[----:B------:R-:W-:-:S04]  /*1ca0*/  FMNMX3 R4, R4, R25, R26, !PT ;  /* 0x0000001904047276 */ /* 0x000fc8000780001a */
[----:B-1----:R-:W-:Y:S02]  /*1cb0*/  FMNMX3 R4, R4, R27, R20, !PT ;  /* 0x0000001b04047276 */ /* 0x002fe40007800014 */
[----:B------:R-:W-:Y:S01]  /*1cc0*/  LEA R20, R2, UR4, 0x2 ;  /* 0x0000000402147c11 */ /* 0x000fe2000f8e10ff */
[----:B------:R-:W-:Y:S01]  /*1cd0*/  UIADD3 UR4, UPT, UPT, UR7, 0x2180, URZ ;  /* 0x0000218007047890 */ /* 0x000fe2000fffe0ff */
[----:B------:R-:W-:Y:S02]  /*1ce0*/  FMNMX3 R4, R4, R21, R22, !PT ;  /* 0x0000001504047276 */ /* 0x000fe40007800016 */
[----:B------:R-:W-:Y:S01]  /*1cf0*/  LEA R22, R3, UR6, 0x2 ;  /* 0x0000000603167c11 */ /* 0x000fe2000f8e10ff */
[----:B------:R-:W-:Y:S01]  /*1d00*/  ULEA UR4, UR8, UR4, 0x18 ;  /* 0x0000000408047291 */ /* 0x000fe2000f8ec0ff */
[----:B------:R-:W-:Y:S02]  /*1d10*/  FMNMX R39, R4, R23, !PT ;  /* 0x0000001704277209 */ /* 0x000fe40007800000 */
[----:B------:R-:W-:Y:S01]  /*1d20*/  LEA R3, R2, UR6, 0x7 ;  /* 0x0000000602037c11 */ /* 0x000fe2000f8e38ff */
[----:B------:R-:W-:-:S02]  /*1d30*/  UIADD3 UR6, UPT, UPT, UR7, 0x80, URZ ;  /* 0x0000008007067890 */ /* 0x000fc4000fffe0ff */
[----:B------:R-:W-:Y:S01]  /*1d40*/  FADD R5, R0, -R39 ;  /* 0x8000002700057221 */ /* 0x000fe20000000000 */
[----:B------:R-:W-:Y:S01]  /*1d50*/  MOV R0, 0x437c0000 ;  /* 0x437c000000007802 */ /* 0x000fe20000000f00 */
[----:B------:R-:W-:Y:S01]  /*1d60*/  STS [R20], R39 ;  /* 0x0000002714007388 */ /* 0x000fe20000000800 */
[----:B------:R-:W-:Y:S01]  /*1d70*/  ULEA UR6, UR8, UR6, 0x18 ;  /* 0x0000000608067291 */ /* 0x000fe2000f8ec0ff */
[----:B------:R-:W-:-:S04]  /*1d80*/  FFMA.SAT R7, R5, R38, 0.5 ;  /* 0x3f00000005077423 */ /* 0x000fc80000002026 */
[----:B------:R-:W-:Y:S01]  /*1d90*/  FFMA.RM R7, R7, R0, 12582913 ;  /* 0x4b40000107077423 */ /* 0x000fe20000004000 */
[----:B------:R-:W-:Y:S01]  /*1da0*/  LEA R44, R2, UR6, 0x2 ;  /* 0x00000006022c7c11 */ /* 0x000fe2000f8e10ff */
[----:B------:R-:W-:Y:S02]  /*1db0*/  ULEA UR6, UR8, UR7, 0x18 ;  /* 0x0000000708067291 */ /* 0x000fe4000f8ec0ff */
[C---:B------:R-:W-:Y:S01]  /*1dc0*/  FADD R4, R7.reuse, -12583039 ;  /* 0xcb40007f07047421 */ /* 0x040fe20000000000 */
[----:B------:R-:W-:-:S03]  /*1dd0*/  SHF.L.U32 R7, R7, 0x17, RZ ;  /* 0x0000001707077819 */ /* 0x000fc600000006ff */
[----:B------:R-:W-:Y:S01]  /*1de0*/  FFMA R4, R5, 1.4426950216293334961, -R4 ;  /* 0x3fb8aa3b05047823 */ /* 0x000fe20000000804 */
[----:B------:R-:W-:-:S03]  /*1df0*/  LEA R46, R2, UR6, 0x2 ;  /* 0x00000006022e7c11 */ /* 0x000fc6000f8e10ff */
[----:B------:R-:W-:-:S06]  /*1e00*/  FFMA R4, R5, 1.925963033500011079e-08, R4 ;  /* 0x32a5706005047823 */ /* 0x000fcc0000000004 */
[----:B------:R-:W0:Y:S02]  /*1e10*/  MUFU.EX2 R4, R4 ;  /* 0x0000000400047308 */ /* 0x000e240000000800 */
[----:B0-----:R-:W-:-:S05]  /*1e20*/  FMUL R21, R7, R4 ;  /* 0x0000000407157220 */ /* 0x001fca0000400000 */
[----:B------:R-:W-:Y:S04]  /*1e30*/  STS [R22], R21 ;  /* 0x0000001516007388 */ /* 0x000fe80000000800 */
[----:B------:R-:W0:Y:S04]  /*1e40*/  LDS.128 R4, [R3] ;  /* 0x0000000003047984 */ /* 0x000e280000000c00 */
[----:B------:R-:W1:Y:S04]  /*1e50*/  LDS.128 R8, [R3+0x10] ;  /* 0x0000100003087984 */ /* 0x000e680000000c00 */
[----:B------:R-:W2:Y:S01]  /*1e60*/  LDS.128 R12, [R3+0x20] ;  /* 0x00002000030c7984 */ /* 0x000ea20000000c00 */
[----:B0-----:R-:W-:-:S04]  /*1e70*/  FADD R16, RZ, R4 ;  /* 0x00000004ff107221 */ /* 0x001fc80000000000 */
[----:B------:R-:W-:Y:S02]  /*1e80*/  FADD R23, R16, R5 ;  /* 0x0000000510177221 */ /* 0x000fe40000000000 */
[----:B------:R-:W0:Y:S02]  /*1e90*/  LDS.128 R16, [R3+0x30] ;  /* 0x0000300003107984 */ /* 0x000e240000000c00 */
[----:B------:R-:W-:-:S04]  /*1ea0*/  FADD R24, R23, R6 ;  /* 0x0000000617187221 */ /* 0x000fc80000000000 */
[----:B------:R-:W-:-:S04]  /*1eb0*/  FADD R23, R24, R7 ;  /* 0x0000000718177221 */ /* 0x000fc80000000000 */
[----:B-1----:R-:W-:Y:S02]  /*1ec0*/  FADD R24, R23, R8 ;  /* 0x0000000817187221 */ /* 0x002fe40000000000 */
[----:B------:R-:W1:Y:S02]  /*1ed0*/  LDS.128 R20, [R3+0x40] ;  /* 0x0000400003147984 */ /* 0x000e640000000c00 */
[----:B------:R-:W-:-:S04]  /*1ee0*/  FADD R25, R24, R9 ;  /* 0x0000000918197221 */ /* 0x000fc80000000000 */
[----:B------:R-:W-:-:S04]  /*1ef0*/  FADD R24, R25, R10 ;  /* 0x0000000a19187221 */ /* 0x000fc80000000000 */
[----:B------:R-:W-:-:S04]  /*1f00*/  FADD R25, R24, R11 ;  /* 0x0000000b18197221 */ /* 0x000fc80000000000 */
[----:B--2---:R-:W-:-:S04]  /*1f10*/  FADD R24, R25, R12 ;  /* 0x0000000c19187221 */ /* 0x004fc80000000000 */
[----:B------:R-:W-:Y:S02]  /*1f20*/  FADD R29, R24, R13 ;  /* 0x0000000d181d7221 */ /* 0x000fe40000000000 */
[----:B------:R-:W2:Y:S02]  /*1f30*/  LDS.128 R24, [R3+0x50] ;  /* 0x0000500003187984 */ /* 0x000ea40000000c00 */
[----:B------:R-:W-:-:S04]  /*1f40*/  FADD R28, R29, R14 ;  /* 0x0000000e1d1c7221 */ /* 0x000fc80000000000 */
[----:B------:R-:W-:-:S04]  /*1f50*/  FADD R29, R28, R15 ;  /* 0x0000000f1c1d7221 */ /* 0x000fc80000000000 */
[----:B0-----:R-:W-:-:S04]  /*1f60*/  FADD R28, R29, R16 ;  /* 0x000000101d1c7221 */ /* 0x001fc80000000000 */
[----:B------:R-:W-:Y:S02]  /*1f70*/  FADD R33, R28, R17 ;  /* 0x000000111c217221 */ /* 0x000fe40000000000 */
[----:B------:R-:W0:Y:S02]  /*1f80*/  LDS.128 R28, [R3+0x60] ;  /* 0x00006000031c7984 */ /* 0x000e240000000c00 */
[----:B------:R-:W-:-:S04]  /*1f90*/  FADD R32, R33, R18 ;  /* 0x0000001221207221 */ /* 0x000fc80000000000 */
[----:B------:R-:W-:-:S04]  /*1fa0*/  FADD R33, R32, R19 ;  /* 0x0000001320217221 */ /* 0x000fc80000000000 */
[----:B-1----:R-:W-:-:S04]  /*1fb0*/  FADD R32, R33, R20 ;  /* 0x0000001421207221 */ /* 0x002fc80000000000 */
[----:B------:R-:W-:Y:S02]  /*1fc0*/  FADD R41, R32, R21 ;  /* 0x0000001520297221 */ /* 0x000fe40000000000 */
[----:B------:R-:W1:Y:S02]  /*1fd0*/  LDS.128 R32, [R3+0x70] ;  /* 0x0000700003207984 */ /* 0x000e640000000c00 */
[----:B------:R-:W-:-:S04]  /*1fe0*/  FADD R40, R41, R22 ;  /* 0x0000001629287221 */ /* 0x000fc80000000000 */
[----:B------:R-:W-:-:S04]  /*1ff0*/  FADD R41, R40, R23 ;  /* 0x0000001728297221 */ /* 0x000fc80000000000 */
[----:B--2---:R-:W-:-:S04]  /*2000*/  FADD R40, R41, R24 ;  /* 0x0000001829287221 */ /* 0x004fc80000000000 */
[----:B------:R-:W-:-:S04]  /*2010*/  FADD R41, R40, R25 ;  /* 0x0000001928297221 */ /* 0x000fc80000000000 */
[----:B------:R-:W-:-:S04]  /*2020*/  FADD R40, R41, R26 ;  /* 0x0000001a29287221 */ /* 0x000fc80000000000 */
[----:B------:R-:W-:-:S04]  /*2030*/  FADD R41, R40, R27 ;  /* 0x0000001b28297221 */ /* 0x000fc80000000000 */
[----:B0-----:R-:W-:-:S04]  /*2040*/  FADD R40, R41, R28 ;  /* 0x0000001c29287221 */ /* 0x001fc80000000000 */
[----:B------:R-:W-:-:S04]  /*2050*/  FADD R41, R40, R29 ;  /* 0x0000001d28297221 */ /* 0x000fc80000000000 */
[----:B------:R-:W-:-:S04]  /*2060*/  FADD R40, R41, R30 ;  /* 0x0000001e29287221 */ /* 0x000fc80000000000 */
[----:B------:R-:W-:-:S04]  /*2070*/  FADD R41, R40, R31 ;  /* 0x0000001f28297221 */ /* 0x000fc80000000000 */
[----:B-1----:R-:W-:Y:S01]  /*2080*/  FADD R40, R41, R32 ;  /* 0x0000002029287221 */ /* 0x002fe20000000000 */
[----:B------:R-:W-:Y:S01]  /*2090*/  LEA R41, R2, UR4, 0x2 ;  /* 0x0000000402297c11 */ /* 0x000fe2000f8e10ff */
[----:B------:R-:W-:Y:S02]  /*20a0*/  UIADD3 UR4, UPT, UPT, UR7, 0x2200, URZ ;  /* 0x0000220007047890 */ /* 0x000fe4000fffe0ff */
[----:B------:R-:W-:Y:S02]  /*20b0*/  FADD R3, R40, R33 ;  /* 0x0000002128037221 */ /* 0x000fe40000000000 */
[----:B------:R-:W-:Y:S02]  /*20c0*/  ULEA UR4, UR8, UR4, 0x18 ;  /* 0x0000000408047291 */ /* 0x000fe4000f8ec0ff */
[----:B------:R-:W-:-:S04]  /*20d0*/  FADD R40, R3, R34 ;  /* 0x0000002203287221 */ /* 0x000fc80000000000 */
[----:B------:R-:W-:-:S05]  /*20e0*/  FADD R40, R40, R35 ;  /* 0x0000002328287221 */ /* 0x000fca0000000000 */
[----:B------:R-:W-:Y:S04]  /*20f0*/  STS [R41], R40 ;  /* 0x0000002829007388 */ /* 0x000fe80000000800 */
[----:B------:R-:W0:Y:S02]  /*2100*/  LDS R42, [R44] ;  /* 0x000000002c2a7984 */ /* 0x000e240000000800 */
[----:B0-----:R-:W-:-:S05]  /*2110*/  FMNMX R43, R39, R42, !PT ;  /* 0x0000002a272b7209 */ /* 0x001fca0007800000 */
[--C-:B------:R-:W-:Y:S01]  /*2120*/  FADD R45, R42, -R43.reuse ;  /* 0x8000002b2a2d7221 */ /* 0x100fe20000000000 */
[----:B------:R-:W-:Y:S01]  /*2130*/  LEA R42, R2, UR4, 0x2 ;  /* 0x00000004022a7c11 */ /* 0x000fe2000f8e10ff */
[----:B------:R-:W-:Y:S01]  /*2140*/  FADD R3, R39, -R43 ;  /* 0x8000002b27037221 */ /* 0x000fe20000000000 */
[----:B------:R-:W-:Y:S01]  /*2150*/  UIADD3 UR4, UPT, UPT, UR7, 0x2280, URZ ;  /* 0x0000228007047890 */ /* 0x000fe2000fffe0ff */
[-C--:B------:R-:W-:Y:S02]  /*2160*/  FFMA.SAT R47, R45, R38.reuse, 0.5 ;  /* 0x3f0000002d2f7423 */ /* 0x080fe40000002026 */
[----:B------:R0:W-:Y:S01]  /*2170*/  STS [R42], R43 ;  /* 0x0000002b2a007388 */ /* 0x0001e20000000800 */
[----:B------:R-:W-:Y:S01]  /*2180*/  FFMA.SAT R41, R3, R38, 0.5 ;  /* 0x3f00000003297423 */ /* 0x000fe20000002026 */
[-C--:B------:R-:W-:Y:S01]  /*2190*/  FFMA.RM R47, R47, R0.reuse, 12582913 ;  /* 0x4b4000012f2f7423 */ /* 0x080fe20000004000 */
[----:B------:R-:W-:Y:S01]  /*21a0*/  ULEA UR4, UR8, UR4, 0x18 ;  /* 0x0000000408047291 */ /* 0x000fe2000f8ec0ff */
[----:B------:R-:W1:Y:S01]  /*21b0*/  LDS R39, [R46] ;  /* 0x000000002e277984 */ /* 0x000e620000000800 */
[----:B------:R-:W-:Y:S01]  /*21c0*/  FFMA.RM R41, R41, R0, 12582913 ;  /* 0x4b40000129297423 */ /* 0x000fe20000004000 */
[C---:B------:R-:W-:Y:S01]  /*21d0*/  FADD R38, R47.reuse, -12583039 ;  /* 0xcb40007f2f267421 */ /* 0x040fe20000000000 */
[----:B------:R-:W-:-:S02]  /*21e0*/  IMAD.SHL.U32 R47, R47, 0x800000, RZ ;  /* 0x008000002f2f7824 */ /* 0x000fc400078e00ff */
[----:B------:R-:W-:Y:S01]  /*21f0*/  FADD R0, R41, -12583039 ;  /* 0xcb40007f29007421 */ /* 0x000fe20000000000 */
[----:B------:R-:W-:-:S04]  /*2200*/  FFMA R38, R45, 1.4426950216293334961, -R38 ;  /* 0x3fb8aa3b2d267823 */ /* 0x000fc80000000826 */
[----:B------:R-:W-:Y:S01]  /*2210*/  FFMA R45, R45, 1.925963033500011079e-08, R38 ;  /* 0x32a570602d2d7823 */ /* 0x000fe20000000026 */
[----:B------:R-:W-:-:S03]  /*2220*/  FFMA R38, R3, 1.4426950216293334961, -R0 ;  /* 0x3fb8aa3b03267823 */ /* 0x000fc60000000800 */
[----:B------:R-:W2:Y:S01]  /*2230*/  MUFU.EX2 R0, R45 ;  /* 0x0000002d00007308 */ /* 0x000ea20000000800 */
[----:B0-----:R-:W-:Y:S01]  /*2240*/  FFMA R42, R3, 1.925963033500011079e-08, R38 ;  /* 0x32a57060032a7823 */ /* 0x001fe20000000026 */
[----:B------:R-:W-:-:S06]  /*2250*/  SHF.L.U32 R38, R41, 0x17, RZ ;  /* 0x0000001729267819 */ /* 0x000fcc00000006ff */
[----:B------:R-:W0:Y:S01]  /*2260*/  MUFU.EX2 R3, R42 ;  /* 0x0000002a00037308 */ /* 0x000e220000000800 */
[----:B--2---:R-:W-:Y:S01]  /*2270*/  FMUL R0, R47, R0 ;  /* 0x000000002f007220 */ /* 0x004fe20000400000 */
[----:B0-----:R-:W-:-:S03]  /*2280*/  FMUL R38, R38, R3 ;  /* 0x0000000326267220 */ /* 0x001fc60000400000 */
[----:B-1----:R-:W-:Y:S01]  /*2290*/  FMUL R39, R0, R39 ;  /* 0x0000002700277220 */ /* 0x002fe20000400000 */
[----:B------:R-:W-:-:S03]  /*22a0*/  LEA R0, R2, UR4, 0x2 ;  /* 0x0000000402007c11 */ /* 0x000fc6000f8e10ff */
[----:B------:R-:W-:-:S05]  /*22b0*/  FFMA R3, R40, R38, R39 ;  /* 0x0000002628037223 */ /* 0x000fca0000000027 */
[----:B------:R0:W-:Y:S01]  /*22c0*/  STS [R0], R3 ;  /* 0x0000000300007388 */ /* 0x0001e20000000800 */
[----:B------:R-:W-:Y:S05]  /*22d0*/  BRA.U !UP2, `(.L_x_15) ;  /* 0x000000050af47547 */ /* 0x000fea000b800000 */
[----:B------:R-:W1:Y:S01]  /*22e0*/  S2R R40, SR_TID.X ;  /* 0x0000000000287919 */ /* 0x000e620000002100 */
[----:B------:R-:W-:Y:S02]  /*22f0*/  UIADD3 UR7, UPT, UPT, UR7, 0x2300, URZ ;  /* 0x0000230007077890 */ /* 0x000fe4000fffe0ff */
[----:B------:R-:W-:Y:S02]  /*2300*/  UIADD3 UR4, UPT, UPT, -UR5, URZ, URZ ;  /* 0x000000ff05047290 */ /* 0x000fe4000fffe1ff */
[----:B------:R-:W-:Y:S01]  /*2310*/  ULEA UR7, UR8, UR7, 0x18 ;  /* 0x0000000708077291 */ /* 0x000fe2000f8ec0ff */
[----:B-1----:R-:W-:-:S05]  /*2320*/  LEA R40, R40, UR9, 0x2 ;  /* 0x0000000928287c11 */ /* 0x002fca000f8e10ff */
[----:B------:R-:W-:-:S07]  /*2330*/  IADD3 R40, PT, PT, R40, UR7, RZ ;  /* 0x0000000728287c10 */ /* 0x000fce000fffe0ff */
.L_x_18:
[----:B-1----:R-:W1:Y:S01]  /*2340*/  LDC R41, c[0x0][0x394] ;  /* 0x0000e500ff297b82 */ /* 0x002e620000000800 */
[----:B------:R-:W2:Y:S01]  /*2350*/  LDS R45, [R40] ;  /* 0x00000000282d7984 */ /* 0x000ea20000000800 */
[----:B------:R-:W-:Y:S01]  /*2360*/  UIADD3 UR4, UPT, UPT, UR4, 0x1, URZ ;  /* 0x0000000104047890 */ /* 0x000fe2000fffe0ff */
[----:B------:R-:W-:Y:S03]  /*2370*/  BSSY.RECONVERGENT B0, `(.L_x_16) ;  /* 0x0000070000007945 */ /* 0x000fe60003800200 */
[----:B------:R-:W-:Y:S01]  /*2380*/  UISETP.NE.AND UP0, UPT, UR4, URZ, UPT ;  /* 0x000000ff0400728c */ /* 0x000fe2000bf05270 */
[----:B-1----:R-:W-:-:S05]  /*2390*/  IMAD R46, R41, 0x4, R40 ;  /* 0x00000004292e7824 */ /* 0x002fca00078e0228 */
[----:B------:R-:W1:Y:S01]  /*23a0*/  LDS R42, [R46] ;  /* 0x000000002e2a7984 */ /* 0x000e620000000800 */
[----:B------:R-:W-:-:S04]  /*23b0*/  LEA R48, R41, R46, 0x2 ;  /* 0x0000002e29307211 */ /* 0x000fc800078e10ff */
[C---:B------:R-:W-:Y:S01]  /*23c0*/  LEA R50, R41.reuse, R48, 0x2 ;  /* 0x0000003029327211 */ /* 0x040fe200078e10ff */
[----:B------:R-:W3:Y:S04]  /*23d0*/  LDS R47, [R48] ;  /* 0x00000000302f7984 */ /* 0x000ee80000000800 */
[----:B------:R-:W-:Y:S01]  /*23e0*/  IMAD R52, R41, 0x4, R50 ;  /* 0x0000000429347824 */ /* 0x000fe200078e0232 */
[----:B------:R4:W5:Y:S01]  /*23f0*/  LDS R44, [R50] ;  /* 0x00000000322c7984 */ /* 0x0009620000000800 */
[----:B--2---:R-:W-:-:S03]  /*2400*/  FFMA R49, R4, R45, RZ ;  /* 0x0000002d04317223 */ /* 0x004fc600000000ff */
[C---:B0-----:R-:W-:Y:S01]  /*2410*/  LEA R0, R41.reuse, R52, 0x2 ;  /* 0x0000003429007211 */ /* 0x041fe200078e10ff */
[----:B------:R-:W0:Y:S03]  /*2420*/  LDS R43, [R52] ;  /* 0x00000000342b7984 */ /* 0x000e260000000800 */
[C---:B------:R-:W-:Y:S02]  /*2430*/  LEA R53, R41.reuse, R0, 0x2 ;  /* 0x0000000029357211 */ /* 0x040fe400078e10ff */
[----:B------:R-:W2:Y:S03]  /*2440*/  LDS R0, [R0] ;  /* 0x0000000000007984 */ /* 0x000ea60000000800 */
[----:B----4-:R-:W-:Y:S01]  /*2450*/  IMAD R50, R41, 0x4, R53 ;  /* 0x0000000429327824 */ /* 0x010fe200078e0235 */
[----:B------:R-:W4:Y:S01]  /*2460*/  LDS R45, [R53] ;  /* 0x00000000352d7984 */ /* 0x000f220000000800 */
[----:B-1----:R-:W-:-:S03]  /*2470*/  FFMA R46, R42, R5, R49 ;  /* 0x000000052a2e7223 */ /* 0x002fc60000000031 */
[----:B------:R1:W4:Y:S01]  /*2480*/  LDS R42, [R50] ;  /* 0x00000000322a7984 */ /* 0x0003220000000800 */
[----:B---3--:R-:W-:Y:S01]  /*2490*/  FFMA R49, R47, R6, R46 ;  /* 0x000000062f317223 */ /* 0x008fe2000000002e */
[----:B-1----:R-:W-:-:S03]  /*24a0*/  LEA R50, R41, R50, 0x2 ;  /* 0x0000003229327211 */ /* 0x002fc600078e10ff */
[----:B-----5:R-:W-:Y:S01]  /*24b0*/  FFMA R51, R44, R7, R49 ;  /* 0x000000072c337223 */ /* 0x020fe20000000031 */
[C---:B------:R-:W-:Y:S01]  /*24c0*/  LEA R46, R41.reuse, R50, 0x2 ;  /* 0x00000032292e7211 */ /* 0x040fe200078e10ff */
[----:B------:R1:W3:Y:S02]  /*24d0*/  LDS R47, [R50] ;  /* 0x00000000322f7984 */ /* 0x0002e40000000800 */
[----:B0-----:R-:W-:Y:S02]  /*24e0*/  FFMA R51, R8, R43, R51 ;  /* 0x0000002b08337223 */ /* 0x001fe40000000033 */
[C---:B------:R-:W-:Y:S02]  /*24f0*/  IMAD R52, R41.reuse, 0x4, R46 ;  /* 0x0000000429347824 */ /* 0x040fe400078e022e */
[----:B------:R-:W0:Y:S01]  /*2500*/  LDS R46, [R46] ;  /* 0x000000002e2e7984 */ /* 0x000e220000000800 */
[----:B--2---:R-:W-:Y:S02]  /*2510*/  FFMA R0, R0, R9, R51 ;  /* 0x0000000900007223 */ /* 0x004fe40000000033 */
[----:B------:R-:W-:Y:S01]  /*2520*/  LEA R44, R41, R52, 0x2 ;  /* 0x00000034292c7211 */ /* 0x000fe200078e10ff */
[----:B------:R2:W5:Y:S01]  /*2530*/  LDS R49, [R52] ;  /* 0x0000000034317984 */ /* 0x0005620000000800 */
[----:B----4-:R-:W-:-:S02]  /*2540*/  FFMA R45, R45, R10, R0 ;  /* 0x0000000a2d2d7223 */ /* 0x010fc40000000000 */
[C---:B------:R-:W-:Y:S02]  /*2550*/  LEA R48, R41.reuse, R44, 0x2 ;  /* 0x0000002c29307211 */ /* 0x040fe400078e10ff */
[----:B------:R-:W4:Y:S03]  /*2560*/  LDS R44, [R44] ;  /* 0x000000002c2c7984 */ /* 0x000f260000000800 */
[C---:B-1----:R-:W-:Y:S01]  /*2570*/  IMAD R50, R41.reuse, 0x4, R48 ;  /* 0x0000000429327824 */ /* 0x042fe200078e0230 */
[----:B------:R1:W4:Y:S04]  /*2580*/  LDS R43, [R48] ;  /* 0x00000000302b7984 */ /* 0x0003280000000800 */
[----:B------:R-:W-:Y:S01]  /*2590*/  LEA R51, R41, R50, 0x2 ;  /* 0x0000003229337211 */ /* 0x000fe200078e10ff */
[----:B------:R4:W4:Y:S01]  /*25a0*/  LDS R0, [R50] ;  /* 0x0000000032007984 */ /* 0x0009220000000800 */
[----:B------:R-:W-:-:S02]  /*25b0*/  FFMA R45, R42, R11, R45 ;  /* 0x0000000b2a2d7223 */ /* 0x000fc4000000002d */
[----:B--2---:R-:W-:-:S05]  /*25c0*/  LEA R52, R41, R51, 0x2 ;  /* 0x0000003329347211 */ /* 0x004fca00078e10ff */
[----:B------:R2:W-:Y:S01]  /*25d0*/  LDS R42, [R52] ;  /* 0x00000000342a7984 */ /* 0x0005e20000000800 */
[----:B-1----:R-:W-:Y:S02]  /*25e0*/  IMAD R48, R41, 0x4, R52 ;  /* 0x0000000429307824 */ /* 0x002fe400078e0234 */
[----:B---3--:R-:W-:Y:S02]  /*25f0*/  FFMA R47, R12, R47, R45 ;  /* 0x0000002f0c2f7223 */ /* 0x008fe4000000002d */
[----:B------:R-:W1:Y:S02]  /*2600*/  LDS R45, [R51] ;  /* 0x00000000332d7984 */ /* 0x000e640000000800 */
[----:B0-----:R-:W-:Y:S02]  /*2610*/  FFMA R46, R46, R13, R47 ;  /* 0x0000000d2e2e7223 */ /* 0x001fe4000000002f */
[----:B------:R-:W0:Y:S02]  /*2620*/  LDS R47, [R48] ;  /* 0x00000000302f7984 */ /* 0x000e240000000800 */
[----:B-----5:R-:W-:-:S04]  /*2630*/  FFMA R49, R49, R14, R46 ;  /* 0x0000000e31317223 */ /* 0x020fc8000000002e */
[----:B----4-:R-:W-:Y:S01]  /*2640*/  FFMA R49, R44, R15, R49 ;  /* 0x0000000f2c317223 */ /* 0x010fe20000000031 */
[----:B------:R-:W-:-:S03]  /*2650*/  LEA R44, R41, R48, 0x2 ;  /* 0x00000030292c7211 */ /* 0x000fc600078e10ff */
[----:B------:R-:W-:Y:S01]  /*2660*/  FFMA R49, R16, R43, R49 ;  /* 0x0000002b10317223 */ /* 0x000fe20000000031 */
[C---:B------:R-:W-:Y:S02]  /*2670*/  LEA R50, R41.reuse, R44, 0x2 ;  /* 0x0000002c29327211 */ /* 0x040fe400078e10ff */
[----:B------:R-:W3:Y:S01]  /*2680*/  LDS R44, [R44] ;  /* 0x000000002c2c7984 */ /* 0x000ee20000000800 */
[----:B------:R-:W-:Y:S02]  /*2690*/  FFMA R46, R0, R17, R49 ;  /* 0x00000011002e7223 */ /* 0x000fe40000000031 */
[C---:B------:R-:W-:Y:S01]  /*26a0*/  IMAD R53, R41.reuse, 0x4, R50 ;  /* 0x0000000429357824 */ /* 0x040fe200078e0232 */
[----:B------:R-:W4:Y:S04]  /*26b0*/  LDS R43, [R50] ;  /* 0x00000000322b7984 */ /* 0x000f280000000800 */
[----:B--2---:R-:W-:Y:S01]  /*26c0*/  LEA R52, R41, R53, 0x2 ;  /* 0x0000003529347211 */ /* 0x004fe200078e10ff */
[----:B------:R-:W2:Y:S04]  /*26d0*/  LDS R0, [R53] ;  /* 0x0000000035007984 */ /* 0x000ea80000000800 */
[----:B------:R-:W5:Y:S01]  /*26e0*/  LDS R49, [R52] ;  /* 0x0000000034317984 */ /* 0x000f620000000800 */
[----:B-1----:R-:W-:Y:S01]  /*26f0*/  FFMA R51, R45, R18, R46 ;  /* 0x000000122d337223 */ /* 0x002fe2000000002e */
[----:B------:R-:W-:-:S03]  /*2700*/  LEA R46, R41, R52, 0x2 ;  /* 0x00000034292e7211 */ /* 0x000fc600078e10ff */
[----:B------:R-:W-:Y:S02]  /*2710*/  FFMA R51, R42, R19, R51 ;  /* 0x000000132a337223 */ /* 0x000fe40000000033 */
[C---:B------:R-:W-:Y:S02]  /*2720*/  IMAD R45, R41.reuse, 0x4, R46 ;  /* 0x00000004292d7824 */ /* 0x040fe400078e022e */
[----:B------:R-:W1:Y:S01]  /*2730*/  LDS R46, [R46] ;  /* 0x000000002e2e7984 */ /* 0x000e620000000800 */
[----:B0-----:R-:W-:Y:S02]  /*2740*/  FFMA R47, R20, R47, R51 ;  /* 0x0000002f142f7223 */ /* 0x001fe40000000033 */
[----:B------:R-:W-:Y:S02]  /*2750*/  LEA R48, R41, R45, 0x2 ;  /* 0x0000002d29307211 */ /* 0x000fe400078e10ff */
[----:B------:R-:W0:Y:S04]  /*2760*/  LDS R45, [R45] ;  /* 0x000000002d2d7984 */ /* 0x000e280000000800 */
[----:B------:R-:W0:Y:S01]  /*2770*/  LDS R42, [R48] ;  /* 0x00000000302a7984 */ /* 0x000e220000000800 */
[----:B---3--:R-:W-:-:S04]  /*2780*/  FFMA R44, R44, R21, R47 ;  /* 0x000000152c2c7223 */ /* 0x008fc8000000002f */
[----:B----4-:R-:W-:Y:S01]  /*2790*/  FFMA R43, R43, R22, R44 ;  /* 0x000000162b2b7223 */ /* 0x010fe2000000002c */
[----:B------:R-:W-:-:S03]  /*27a0*/  LEA R44, R41, R48, 0x2 ;  /* 0x00000030292c7211 */ /* 0x000fc600078e10ff */
[----:B--2---:R-:W-:Y:S02]  /*27b0*/  FFMA R47, R0, R23, R43 ;  /* 0x00000017002f7223 */ /* 0x004fe4000000002b */
[----:B------:R-:W-:Y:S01]  /*27c0*/  IMAD R0, R41, 0x4, R44 ;  /* 0x0000000429007824 */ /* 0x000fe200078e022c */
[----:B------:R-:W2:Y:S01]  /*27d0*/  LDS R43, [R44] ;  /* 0x000000002c2b7984 */ /* 0x000ea20000000800 */
[----:B-----5:R-:W-:-:S03]  /*27e0*/  FFMA R47, R24, R49, R47 ;  /* 0x00000031182f7223 */ /* 0x020fc6000000002f */
[C---:B------:R-:W-:Y:S02]  /*27f0*/  LEA R50, R41.reuse, R0, 0x2 ;  /* 0x0000000029327211 */ /* 0x040fe400078e10ff */
[----:B------:R-:W3:Y:S02]  /*2800*/  LDS R0, [R0] ;  /* 0x0000000000007984 */ /* 0x000ee40000000800 */
[----:B------:R-:W-:Y:S02]  /*2810*/  LEA R52, R41, R50, 0x2 ;  /* 0x0000003229347211 */ /* 0x000fe400078e10ff */
[----:B------:R-:W4:Y:S04]  /*2820*/  LDS R49, [R50] ;  /* 0x0000000032317984 */ /* 0x000f280000000800 */
[----:B------:R-:W5:Y:S01]  /*2830*/  LDS R44, [R52] ;  /* 0x00000000342c7984 */ /* 0x000f620000000800 */
[----:B-1----:R-:W-:-:S04]  /*2840*/  FFMA R46, R46, R25, R47 ;  /* 0x000000192e2e7223 */ /* 0x002fc8000000002f */
[----:B0-----:R-:W-:Y:S01]  /*2850*/  FFMA R45, R45, R26, R46 ;  /* 0x0000001a2d2d7223 */ /* 0x001fe2000000002e */
[----:B------:R-:W-:-:S03]  /*2860*/  LEA R46, R2, 0x84, 0x2 ;  /* 0x00000084022e7811 */ /* 0x000fc600078e10ff */
[----:B------:R-:W-:Y:S01]  /*2870*/  FFMA R51, R42, R27, R45 ;  /* 0x0000001b2a337223 */ /* 0x000fe2000000002d */
[----:B------:R-:W-:-:S05]  /*2880*/  IMAD R45, R41, 0x4, R52 ;  /* 0x00000004292d7824 */ /* 0x000fca00078e0234 */
[C---:B------:R-:W-:Y:S02]  /*2890*/  LEA R42, R41.reuse, R45, 0x2 ;  /* 0x0000002d292a7211 */ /* 0x040fe400078e10ff */
[----:B------:R-:W0:Y:S02]  /*28a0*/  LDS R45, [R45] ;  /* 0x000000002d2d7984 */ /* 0x000e240000000800 */
[C---:B------:R-:W-:Y:S02]  /*28b0*/  LEA R47, R41.reuse, R42, 0x2 ;  /* 0x0000002a292f7211 */ /* 0x040fe400078e10ff */
[----:B------:R-:W1:Y:S01]  /*28c0*/  LDS R42, [R42] ;  /* 0x000000002a2a7984 */ /* 0x000e620000000800 */
[----:B--2---:R-:W-:Y:S02]  /*28d0*/  FFMA R43, R28, R43, R51 ;  /* 0x0000002b1c2b7223 */ /* 0x004fe40000000033 */
[----:B------:R-:W-:Y:S02]  /*28e0*/  IMAD R48, R41, 0x4, R47 ;  /* 0x0000000429307824 */ /* 0x000fe400078e022f */
[----:B------:R-:W2:Y:S02]  /*28f0*/  LDS R47, [R47] ;  /* 0x000000002f2f7984 */ /* 0x000ea40000000800 */
[----:B------:R-:W-:-:S02]  /*2900*/  IMAD R41, R46, R41, R48 ;  /* 0x000000292e297224 */ /* 0x000fc400078e0230 */
[----:B---3--:R-:W-:Y:S01]  /*2910*/  FFMA R0, R0, R29, R43 ;  /* 0x0000001d00007223 */ /* 0x008fe2000000002b */
[----:B------:R-:W3:Y:S03]  /*2920*/  LDS R48, [R48] ;  /* 0x0000000030307984 */ /* 0x000ee60000000800 */
[----:B----4-:R-:W-:Y:S01]  /*2930*/  FFMA R49, R49, R30, R0 ;  /* 0x0000001e31317223 */ /* 0x010fe20000000000 */
[----:B------:R-:W4:Y:S03]  /*2940*/  LDS R46, [R41] ;  /* 0x00000000292e7984 */ /* 0x000f260000000800 */
[----:B-----5:R-:W-:Y:S02]  /*2950*/  FFMA R49, R44, R31, R49 ;  /* 0x0000001f2c317223 */ /* 0x020fe40000000031 */
[----:B------:R-:W5:Y:S02]  /*2960*/  MUFU.RCP R44, R3 ;  /* 0x00000003002c7308 */ /* 0x000f640000001000 */
[----:B0-----:R-:W-:-:S04]  /*2970*/  FFMA R45, R32, R45, R49 ;  /* 0x0000002d202d7223 */ /* 0x001fc80000000031 */
[----:B-1----:R-:W-:-:S04]  /*2980*/  FFMA R42, R42, R33, R45 ;  /* 0x000000212a2a7223 */ /* 0x002fc8000000002d */
[----:B--2---:R-:W-:Y:S01]  /*2990*/  FFMA R43, R47, R34, R42 ;  /* 0x000000222f2b7223 */ /* 0x004fe2000000002a */
[----:B-----5:R-:W-:-:S03]  /*29a0*/  FFMA R47, -R3, R44, 1 ;  /* 0x3f800000032f7423 */ /* 0x020fc6000000012c */
[----:B---3--:R-:W-:Y:S01]  /*29b0*/  FFMA R43, R48, R35, R43 ;  /* 0x00000023302b7223 */ /* 0x008fe2000000002b */
[----:B------:R-:W-:Y:S01]  /*29c0*/  FFMA R47, R44, R47, R44 ;  /* 0x0000002f2c2f7223 */ /* 0x000fe2000000002c */
[----:B----4-:R-:W-:-:S04]  /*29d0*/  FMUL R45, R39, R46 ;  /* 0x0000002e272d7220 */ /* 0x010fc80000400000 */
[----:B------:R-:W-:-:S04]  /*29e0*/  FFMA R0, R38, R43, R45 ;  /* 0x0000002b26007223 */ /* 0x000fc8000000002d */
[----:B------:R-:W0:Y:S01]  /*29f0*/  FCHK P0, R0, R3 ;  /* 0x0000000300007302 */ /* 0x000e220000000000 */
[----:B------:R-:W-:-:S04]  /*2a00*/  FFMA R42, R0, R47, RZ ;  /* 0x0000002f002a7223 */ /* 0x000fc800000000ff */
[----:B------:R-:W-:-:S04]  /*2a10*/  FFMA R43, -R3, R42, R0 ;  /* 0x0000002a032b7223 */ /* 0x000fc80000000100 */
[----:B------:R-:W-:Y:S01]  /*2a20*/  FFMA R42, R47, R43, R42 ;  /* 0x0000002b2f2a7223 */ /* 0x000fe2000000002a */
[----:B0-----:R-:W-:Y:S06]  /*2a30*/  @!P0 BRA `(.L_x_17) ;  /* 0x00000000000c8947 */ /* 0x001fec0003800000 */
[----:B------:R-:W-:-:S07]  /*2a40*/  MOV R44, 0x2a60 ;  /* 0x00002a60002c7802 */ /* 0x000fce0000000f00 */
[----:B------:R-:W-:Y:S05]  /*2a50*/  CALL.REL.NOINC `($__internal_2_$__cuda_sm3x_div_rn_noftz_f32_slowpath) ;  /* 0x0000000c001c7944 */ /* 0x000fea0003c00000 */
[----:B------:R-:W-:-:S07]  /*2a60*/  MOV R42, R0 ;  /* 0x00000000002a7202 */ /* 0x000fce0000000f00 */
.L_x_17:
[----:B------:R-:W-:Y:S05]  /*2a70*/  BSYNC.RECONVERGENT B0 ;  /* 0x0000000000007941 */ /* 0x000fea0003800200 */
.L_x_16:
[----:B------:R1:W-:Y:S01]  /*2a80*/  STS [R41], R42 ;  /* 0x0000002a29007388 */ /* 0x0003e20000000800 */
[----:B------:R-:W-:Y:S01]  /*2a90*/  IADD3 R40, PT, PT, R40, 0x80, RZ ;  /* 0x0000008028287810 */ /* 0x000fe20007ffe0ff */
[----:B------:R-:W-:Y:S06]  /*2aa0*/  BRA.U UP0, `(.L_x_18) ;  /* 0xfffffff900247547 */ /* 0x000fec000b83ffff */
.L_x_15:
[----:B0-----:R-:W0:Y:S08]  /*2ab0*/  LDC R3, c[0x0][0x394] ;  /* 0x0000e500ff037b82 */ /* 0x001e300000000800 */
[----:B------:R-:W-:Y:S01]  /*2ac0*/  BAR.SYNC.DEFER_BLOCKING 0x0 ;  /* 0x0000000000007b1d */ /* 0x000fe20000010000 */
[----:B0-----:R-:W-:-:S13]  /*2ad0*/  ISETP.GE.AND P0, PT, R3, 0x20, PT ;  /* 0x000000200300780c */ /* 0x001fda0003f06270 */
[----:B------:R-:W-:Y:S05]  /*2ae0*/  @!P0 BRA `(.L_x_19) ;  /* 0x0000000400748947 */ /* 0x000fea0003800000 */
[----:B------:R-:W0:Y:S01]  /*2af0*/  S2R R5, SR_CTAID.Y ;  /* 0x0000000000057919 */ /* 0x000e220000002600 */
[----:B------:R-:W-:Y:S02]  /*2b00*/  UIADD3 UR4, UPT, UPT, UR5, -0x1, URZ ;  /* 0xffffffff05047890 */ /* 0x000fe4000fffe0ff */
[----:B------:R-:W-:Y:S01]  /*2b10*/  ULOP3.LUT UR7, UR5, 0x7, URZ, 0xc0, !UPT ;  /* 0x0000000705077892 */ /* 0x000fe2000f8ec0ff */
[----:B------:R-:W2:Y:S01]  /*2b20*/  S2R R0, SR_TID.X ;  /* 0x0000000000007919 */ /* 0x000ea20000002100 */
[----:B------:R-:W-:Y:S02]  /*2b30*/  UISETP.GE.U32.AND UP0, UPT, UR4, 0x7, UPT ;  /* 0x000000070400788c */ /* 0x000fe4000bf06070 */
[----:B------:R-:W-:Y:S01]  /*2b40*/  UISETP.NE.AND UP1, UPT, UR7, URZ, UPT ;  /* 0x000000ff0700728c */ /* 0x000fe2000bf25270 */
[----:B0-----:R-:W-:Y:S02]  /*2b50*/  IMAD R5, R5, 0x20, R2 ;  /* 0x0000002005057824 */ /* 0x001fe400078e0202 */
[----:B--2---:R-:W-:-:S02]  /*2b60*/  IMAD R25, R2, R3, R0 ;  /* 0x0000000302197224 */ /* 0x004fc400078e0200 */
[----:B------:R-:W-:Y:S02]  /*2b70*/  IMAD R27, R5, R3, R0 ;  /* 0x00000003051b7224 */ /* 0x000fe400078e0200 */
[----:B------:R-:W-:Y:S01]  /*2b80*/  HFMA2 R0, -RZ, RZ, 0, 0 ;  /* 0x00000000ff007431 */ /* 0x000fe200000001ff */
[----:B------:R-:W-:Y:S06]  /*2b90*/  BRA.U !UP0, `(.L_x_20) ;  /* 0x0000000108887547 */ /* 0x000fec000b800000 */
[----:B------:R-:W0:Y:S01]  /*2ba0*/  S2UR UR6, SR_CgaCtaId ;  /* 0x00000000000679c3 */ /* 0x000e220000008800 */
[----:B------:R-:W-:Y:S01]  /*2bb0*/  UMOV UR4, 0x400 ;  /* 0x0000040000047882 */ /* 0x000fe20000000000 */
[----:B------:R-:W-:Y:S01]  /*2bc0*/  IMAD R2, R3, 0x60, R25 ;  /* 0x0000006003027824 */ /* 0x000fe200078e0219 */
[----:B------:R-:W-:Y:S01]  /*2bd0*/  UIADD3 UR4, UPT, UPT, UR4, 0x2300, URZ ;  /* 0x0000230004047890 */ /* 0x000fe2000fffe0ff */
[----:B------:R-:W-:Y:S01]  /*2be0*/  MOV R7, R27 ;  /* 0x0000001b00077202 */ /* 0x000fe20000000f00 */
[----:B------:R-:W-:-:S03]  /*2bf0*/  ULOP3.LUT UR8, UR5, 0x3fffff8, URZ, 0xc0, !UPT ;  /* 0x03fffff805087892 */ /* 0x000fc6000f8ec0ff */
[----:B------:R-:W2:Y:S03]  /*2c00*/  LDC.64 R4, c[0x0][0x3b8] ;  /* 0x0000ee00ff047b82 */ /* 0x000ea60000000a00 */
[----:B------:R-:W-:Y:S01]  /*2c10*/  IMAD.U32 R0, RZ, RZ, UR8 ;  /* 0x00000008ff007e24 */ /* 0x000fe2000f8e00ff */
[----:B0-----:R-:W-:Y:S02]  /*2c20*/  ULEA UR4, UR6, UR4, 0x18 ;  /* 0x0000000406047291 */ /* 0x001fe4000f8ec0ff */
[----:B------:R-:W-:-:S04]  /*2c30*/  UIADD3 UR6, UPT, UPT, -UR8, URZ, URZ ;  /* 0x000000ff08067290 */ /* 0x000fc8000fffe1ff */
[----:B------:R-:W-:-:S04]  /*2c40*/  LEA R2, R2, UR4, 0x2 ;  /* 0x0000000402027c11 */ /* 0x000fc8000f8e10ff */
[----:B------:R-:W-:-:S07]  /*2c50*/  IADD3 R6, PT, PT, R2, 0x200, RZ ;  /* 0x0000020002067810 */ /* 0x000fce0007ffe0ff */
.L_x_21:
[----:B0-----:R-:W0:Y:S01]  /*2c60*/  LDS R9, [R6+-0x200] ;  /* 0xfffe000006097984 */ /* 0x001e220000000800 */
[C---:B--2---:R-:W-:Y:S01]  /*2c70*/  IMAD.WIDE R2, R7.reuse, 0x4, R4 ;  /* 0x0000000407027825 */ /* 0x044fe200078e0204 */
[----:B------:R-:W-:Y:S01]  /*2c80*/  UIADD3 UR6, UPT, UPT, UR6, 0x8, URZ ;  /* 0x0000000806067890 */ /* 0x000fe2000fffe0ff */
[----:B------:R-:W-:Y:S01]  /*2c90*/  IADD3 R7, PT, PT, R7, 0x100, RZ ;  /* 0x0000010007077810 */ /* 0x000fe20007ffe0ff */
[----:B------:R-:W2:Y:S02]  /*2ca0*/  LDS R11, [R6+-0x180] ;  /* 0xfffe8000060b7984 */ /* 0x000ea40000000800 */
[----:B------:R-:W-:Y:S02]  /*2cb0*/  UISETP.NE.AND UP0, UPT, UR6, URZ, UPT ;  /* 0x000000ff0600728c */ /* 0x000fe4000bf05270 */
[----:B------:R-:W3:Y:S04]  /*2cc0*/  LDS R13, [R6+-0x100] ;  /* 0xffff0000060d7984 */ /* 0x000ee80000000800 */
[----:B------:R-:W4:Y:S04]  /*2cd0*/  LDS R15, [R6+-0x80] ;  /* 0xffff8000060f7984 */ /* 0x000f280000000800 */
[----:B------:R-:W5:Y:S04]  /*2ce0*/  LDS R17, [R6] ;  /* 0x0000000006117984 */ /* 0x000f680000000800 */
[----:B------:R-:W1:Y:S04]  /*2cf0*/  LDS R19, [R6+0x80] ;  /* 0x0000800006137984 */ /* 0x000e680000000800 */
[----:B------:R-:W1:Y:S04]  /*2d00*/  LDS R21, [R6+0x100] ;  /* 0x0001000006157984 */ /* 0x000e680000000800 */
[----:B------:R0:W1:Y:S02]  /*2d10*/  LDS R23, [R6+0x180] ;  /* 0x0001800006177984 */ /* 0x0000640000000800 */
[----:B0-----:R-:W-:-:S02]  /*2d20*/  VIADD R6, R6, 0x400 ;  /* 0x0000040006067836 */ /* 0x001fc40000000000 */
[----:B------:R0:W-:Y:S04]  /*2d30*/  STG.E desc[UR10][R2.64], R9 ;  /* 0x0000000902007986 */ /* 0x0001e8000c10190a */
[----:B--2---:R0:W-:Y:S04]  /*2d40*/  STG.E desc[UR10][R2.64+0x80], R11 ;  /* 0x0000800b02007986 */ /* 0x0041e8000c10190a */
[----:B---3--:R0:W-:Y:S04]  /*2d50*/  STG.E desc[UR10][R2.64+0x100], R13 ;  /* 0x0001000d02007986 */ /* 0x0081e8000c10190a */
[----:B----4-:R0:W-:Y:S04]  /*2d60*/  STG.E desc[UR10][R2.64+0x180], R15 ;  /* 0x0001800f02007986 */ /* 0x0101e8000c10190a */
[----:B-----5:R0:W-:Y:S04]  /*2d70*/  STG.E desc[UR10][R2.64+0x200], R17 ;  /* 0x0002001102007986 */ /* 0x0201e8000c10190a */
[----:B-1----:R0:W-:Y:S04]  /*2d80*/  STG.E desc[UR10][R2.64+0x280], R19 ;  /* 0x0002801302007986 */ /* 0x0021e8000c10190a */
[----:B------:R0:W-:Y:S04]  /*2d90*/  STG.E desc[UR10][R2.64+0x300], R21 ;  /* 0x0003001502007986 */ /* 0x0001e8000c10190a */
[----:B------:R0:W-:Y:S01]  /*2da0*/  STG.E desc[UR10][R2.64+0x380], R23 ;  /* 0x0003801702007986 */ /* 0x0001e2000c10190a */
[----:B------:R-:W-:Y:S05]  /*2db0*/  BRA.U UP0, `(.L_x_21) ;  /* 0xfffffffd00a87547 */ /* 0x000fea000b83ffff */
.L_x_20:
[----:B------:R-:W-:Y:S05]  /*2dc0*/  BRA.U !UP1, `(.L_x_19) ;  /* 0x0000000109bc7547 */ /* 0x000fea000b800000 */
[----:B------:R-:W2:Y:S01]  /*2dd0*/  S2UR UR6, SR_CgaCtaId ;  /* 0x00000000000679c3 */ /* 0x000ea20000008800 */
[----:B------:R-:W-:Y:S01]  /*2de0*/  UMOV UR4, 0x400 ;  /* 0x0000040000047882 */ /* 0x000fe20000000000 */
[----:B------:R-:W-:Y:S02]  /*2df0*/  UISETP.GE.U32.AND UP0, UPT, UR7, 0x4, UPT ;  /* 0x000000040700788c */ /* 0x000fe4000bf06070 */
[----:B------:R-:W-:Y:S02]  /*2e00*/  UIADD3 UR4, UPT, UPT, UR4, 0x2300, URZ ;  /* 0x0000230004047890 */ /* 0x000fe4000fffe0ff */
[----:B------:R-:W-:-:S04]  /*2e10*/  ULOP3.LUT UR8, UR5, 0x3, URZ, 0xc0, !UPT ;  /* 0x0000000305087892 */ /* 0x000fc8000f8ec0ff */
[----:B------:R-:W-:Y:S02]  /*2e20*/  UISETP.NE.AND UP1, UPT, UR8, URZ, UPT ;  /* 0x000000ff0800728c */ /* 0x000fe4000bf25270 */
[----:B--2---:R-:W-:-:S04]  /*2e30*/  ULEA UR4, UR6, UR4, 0x18 ;  /* 0x0000000406047291 */ /* 0x004fc8000f8ec0ff */
[----:B------:R-:W-:-:S04]  /*2e40*/  UIADD3 UR4, UPT, UPT, UR9, UR4, UR9 ;  /* 0x0000000409047290 */ /* 0x000fc8000fffe009 */
[----:B------:R-:W-:Y:S01]  /*2e50*/  UIADD3 UR4, UPT, UPT, UR9, UR4, URZ ;  /* 0x0000000409047290 */ /* 0x000fe2000fffe0ff */
[----:B------:R-:W-:Y:S11]  /*2e60*/  BRA.U !UP0, `(.L_x_22) ;  /* 0x0000000108387547 */ /* 0x000ff6000b800000 */
[C---:B0-----:R-:W-:Y:S02]  /*2e70*/  LEA R2, R0.reuse, R25, 0x5 ;  /* 0x0000001900027211 */ /* 0x041fe400078e28ff */
[C---:B------:R-:W-:Y:S01]  /*2e80*/  LEA R7, R0.reuse, R27, 0x5 ;  /* 0x0000001b00077211 */ /* 0x040fe200078e28ff */
[----:B------:R-:W-:Y:S01]  /*2e90*/  VIADD R0, R0, 0x4 ;  /* 0x0000000400007836 */ /* 0x000fe20000000000 */
[----:B------:R-:W-:Y:S02]  /*2ea0*/  LEA R4, R2, UR4, 0x2 ;  /* 0x0000000402047c11 */ /* 0x000fe4000f8e10ff */
[----:B------:R-:W0:Y:S03]  /*2eb0*/  LDC.64 R2, c[0x0][0x3b8] ;  /* 0x0000ee00ff027b82 */ /* 0x000e260000000a00 */
[----:B------:R-:W2:Y:S04]  /*2ec0*/  LDS R5, [R4] ;  /* 0x0000000004057984 */ /* 0x000ea80000000800 */
[----:B------:R-:W3:Y:S04]  /*2ed0*/  LDS R9, [R4+0x80] ;  /* 0x0000800004097984 */ /* 0x000ee80000000800 */
[----:B------:R-:W4:Y:S04]  /*2ee0*/  LDS R11, [R4+0x100] ;  /* 0x00010000040b7984 */ /* 0x000f280000000800 */
[----:B------:R-:W5:Y:S01]  /*2ef0*/  LDS R13, [R4+0x180] ;  /* 0x00018000040d7984 */ /* 0x000f620000000800 */
[----:B0-----:R-:W-:-:S05]  /*2f00*/  IMAD.WIDE R2, R7, 0x4, R2 ;  /* 0x0000000407027825 */ /* 0x001fca00078e0202 */
[----:B--2---:R2:W-:Y:S04]  /*2f10*/  STG.E desc[UR10][R2.64], R5 ;  /* 0x0000000502007986 */ /* 0x0045e8000c10190a */
[----:B---3--:R2:W-:Y:S04]  /*2f20*/  STG.E desc[UR10][R2.64+0x80], R9 ;  /* 0x0000800902007986 */ /* 0x0085e8000c10190a */
[----:B----4-:R2:W-:Y:S04]  /*2f30*/  STG.E desc[UR10][R2.64+0x100], R11 ;  /* 0x0001000b02007986 */ /* 0x0105e8000c10190a */
[----:B-----5:R2:W-:Y:S02]  /*2f40*/  STG.E desc[UR10][R2.64+0x180], R13 ;  /* 0x0001800d02007986 */ /* 0x0205e4000c10190a */
.L_x_22:
[----:B------:R-:W-:Y:S05]  /*2f50*/  BRA.U !UP1, `(.L_x_19) ;  /* 0x0000000109587547 */ /* 0x000fea000b800000 */
[----:B------:R-:W-:Y:S02]  /*2f60*/  UISETP.NE.AND UP0, UPT, UR8, 0x1, UPT ;  /* 0x000000010800788c */ /* 0x000fe4000bf05270 */
[----:B------:R-:W-:-:S04]  /*2f70*/  ULOP3.LUT UR6, UR5, 0x1, URZ, 0xc0, !UPT ;  /* 0x0000000105067892 */ /* 0x000fc8000f8ec0ff */
[----:B------:R-:W-:-:S03]  /*2f80*/  UISETP.NE.U32.AND UP1, UPT, UR6, 0x1, UPT ;  /* 0x000000010600788c */ /* 0x000fc6000bf25070 */
[----:B------:R-:W-:Y:S08]  /*2f90*/  BRA.U !UP0, `(.L_x_23) ;  /* 0x0000000108287547 */ /* 0x000ff0000b800000 */
[C---:B0-2---:R-:W-:Y:S02]  /*2fa0*/  LEA R2, R0.reuse, R25, 0x5 ;  /* 0x0000001900027211 */ /* 0x045fe400078e28ff */
[C---:B------:R-:W-:Y:S01]  /*2fb0*/  LEA R7, R0.reuse, R27, 0x5 ;  /* 0x0000001b00077211 */ /* 0x040fe200078e28ff */
[----:B------:R-:W-:Y:S01]  /*2fc0*/  VIADD R0, R0, 0x2 ;  /* 0x0000000200007836 */ /* 0x000fe20000000000 */
[----:B------:R-:W-:Y:S02]  /*2fd0*/  LEA R4, R2, UR4, 0x2 ;  /* 0x0000000402047c11 */ /* 0x000fe4000f8e10ff */
[----:B------:R-:W0:Y:S03]  /*2fe0*/  LDC.64 R2, c[0x0][0x3b8] ;  /* 0x0000ee00ff027b82 */ /* 0x000e260000000a00 */
[----:B------:R-:W2:Y:S04]  /*2ff0*/  LDS R5, [R4] ;  /* 0x0000000004057984 */ /* 0x000ea80000000800 */
[----:B------:R-:W3:Y:S01]  /*3000*/  LDS R9, [R4+0x80] ;  /* 0x0000800004097984 */ /* 0x000ee20000000800 */
[----:B0-----:R-:W-:-:S05]  /*3010*/  IMAD.WIDE R2, R7, 0x4, R2 ;  /* 0x0000000407027825 */ /* 0x001fca00078e0202 */
[----:B--2---:R4:W-:Y:S04]  /*3020*/  STG.E desc[UR10][R2.64], R5 ;  /* 0x0000000502007986 */ /* 0x0049e8000c10190a */
[----:B---3--:R4:W-:Y:S02]  /*3030*/  STG.E desc[UR10][R2.64+0x80], R9 ;  /* 0x0000800902007986 */ /* 0x0089e4000c10190a */
.L_x_23:
[----:B------:R-:W-:Y:S05]  /*3040*/  BRA.U UP1, `(.L_x_19) ;  /* 0x00000001011c7547 */ /* 0x000fea000b800000 */
[C---:B0-2-4-:R-:W-:Y:S02]  /*3050*/  LEA R2, R0.reuse, R25, 0x5 ;  /* 0x0000001900027211 */ /* 0x055fe400078e28ff */
[----:B------:R-:W-:Y:S02]  /*3060*/  LEA R7, R0, R27, 0x5 ;  /* 0x0000001b00077211 */ /* 0x000fe400078e28ff */
[----:B------:R-:W-:Y:S02]  /*3070*/  LEA R4, R2, UR4, 0x2 ;  /* 0x0000000402047c11 */ /* 0x000fe4000f8e10ff */
[----:B------:R-:W0:Y:S03]  /*3080*/  LDC.64 R2, c[0x0][0x3b8] ;  /* 0x0000ee00ff027b82 */ /* 0x000e260000000a00 */
[----:B------:R-:W2:Y:S01]  /*3090*/  LDS R5, [R4] ;  /* 0x0000000004057984 */ /* 0x000ea20000000800 */
[----:B0-----:R-:W-:-:S05]  /*30a0*/  IMAD.WIDE R2, R7, 0x4, R2 ;  /* 0x0000000407027825 */ /* 0x001fca00078e0202 */
[----:B--2---:R3:W-:Y:S02]  /*30b0*/  STG.E desc[UR10][R2.64], R5 ;  /* 0x0000000502007986 */ /* 0x0047e4000c10190a */
.L_x_19:
[----:B------:R-:W5:Y:S01]  /*30c0*/  S2R R0, SR_TID.Y ;  /* 0x0000000000007919 */ /* 0x000f620000002200 */
[----:B------:R-:W1:Y:S01]  /*30d0*/  S2UR UR7, SR_CgaCtaId ;  /* 0x00000000000779c3 */ /* 0x000e620000008800 */
[----:B------:R-:W-:Y:S02]  /*30e0*/  UMOV UR4, 0x400 ;  /* 0x0000040000047882 */ /* 0x000fe40000000000 */
[----:B------:R-:W-:Y:S01]  /*30f0*/  UIADD3 UR6, UPT, UPT, UR4, 0x2280, URZ ;  /* 0x0000228004067890 */ /* 0x000fe2000fffe0ff */
[----:B0-2-4-:R-:W0:Y:S01]  /*3100*/  S2R R9, SR_CTAID.Y ;  /* 0x0000000000097919 */ /* 0x015e220000002600 */
[----:B------:R-:W-:-:S03]  /*3110*/  UIADD3 UR4, UPT, UPT, UR4, 0x2200, URZ ;  /* 0x0000220004047890 */ /* 0x000fc6000fffe0ff */
[----:B---3--:R-:W2:Y:S01]  /*3120*/  LDC.64 R2, c[0x0][0x388] ;  /* 0x0000e200ff027b82 */ /* 0x008ea20000000a00 */
[----:B-1----:R-:W-:Y:S02]  /*3130*/  ULEA UR6, UR7, UR6, 0x18 ;  /* 0x0000000607067291 */ /* 0x002fe4000f8ec0ff */
[----:B------:R-:W-:-:S04]  /*3140*/  ULEA UR4, UR7, UR4, 0x18 ;  /* 0x0000000407047291 */ /* 0x000fc8000f8ec0ff */
[C---:B-----5:R-:W-:Y:S02]  /*3150*/  LEA R5, R0.reuse, UR6, 0x2 ;  /* 0x0000000600057c11 */ /* 0x060fe4000f8e10ff */
[----:B------:R-:W-:Y:S01]  /*3160*/  LEA R7, R0, UR4, 0x2 ;  /* 0x0000000400077c11 */ /* 0x000fe2000f8e10ff */
[----:B0-----:R-:W-:-:S03]  /*3170*/  IMAD R9, R9, 0x20, R0 ;  /* 0x0000002009097824 */ /* 0x001fc600078e0200 */
[----:B------:R-:W0:Y:S01]  /*3180*/  LDS R5, [R5] ;  /* 0x0000000005057984 */ /* 0x000e220000000800 */
[----:B--2---:R-:W-:-:S03]  /*3190*/  IMAD.WIDE.U32 R2, R9, 0x4, R2 ;  /* 0x0000000409027825 */ /* 0x004fc600078e0002 */
[----:B------:R-:W1:Y:S04]  /*31a0*/  LDS R7, [R7] ;  /* 0x0000000007077984 */ /* 0x000e680000000800 */
[----:B0-----:R-:W-:Y:S04]  /*31b0*/  STG.E desc[UR10][R36.64], R5 ;  /* 0x0000000524007986 */ /* 0x001fe8000c10190a */
[----:B-1----:R-:W-:Y:S01]  /*31c0*/  STG.E desc[UR10][R2.64], R7 ;  /* 0x0000000702007986 */ /* 0x002fe2000c10190a */
[----:B------:R-:W-:Y:S05]  /*31d0*/  EXIT ;  /* 0x000000000000794d */ /* 0x000fea0003800000 */
        .weak           $__internal_0_$__cuda_sm20_dblrcp_rn_slowpath_v3
        .type           $__internal_0_$__cuda_sm20_dblrcp_rn_slowpath_v3,@function
        .size           $__internal_0_$__cuda_sm20_dblrcp_rn_slowpath_v3,($__internal_1_$__cuda_sm20_dsqrt_rn_f64_mediumpath_v1 - $__internal_0_$__cuda_sm20_dblrcp_rn_slowpath_v3)
$__internal_0_$__cuda_sm20_dblrcp_rn_slowpath_v3:
[----:B------:R-:W-:-:S14]  /*31e0*/  DSETP.GTU.AND P0, PT, |R10|, +INF , PT ;  /* 0x7ff000000a00742a */ /* 0x000fdc0003f0c200 */
[----:B------:R-:W-:Y:S05]  /*31f0*/  @P0 BRA `(.L_x_24) ;  /* 0x0000000000800947 */ /* 0x000fea0003800000 */
[----:B------:R-:W-:-:S04]  /*3200*/  LOP3.LUT R6, R11, 0x7fffffff, RZ, 0xc0, !PT ;  /* 0x7fffffff0b067812 */ /* 0x000fc800078ec0ff */
[----:B------:R-:W-:-:S04]  /*3210*/  IADD3 R4, PT, PT, R6, -0x1, RZ ;  /* 0xffffffff06047810 */ /* 0x000fc80007ffe0ff */
[----:B------:R-:W-:-:S13]  /*3220*/  ISETP.GE.U32.AND P0, PT, R4, 0x7fefffff, PT ;  /* 0x7fefffff0400780c */ /* 0x000fda0003f06070 */
[----:B------:R-:W-:Y:S02]  /*3230*/  @P0 LOP3.LUT R5, R11, 0x7ff00000, RZ, 0x3c, !PT ;  /* 0x7ff000000b050812 */ /* 0x000fe400078e3cff */
[----:B------:R-:W-:Y:S01]  /*3240*/  @P0 MOV R4, RZ ;  /* 0x000000ff00040202 */ /* 0x000fe20000000f00 */
[----:B------:R-:W-:Y:S06]  /*3250*/  @P0 BRA `(.L_x_25) ;  /* 0x0000000000700947 */ /* 0x000fec0003800000 */
[----:B------:R-:W-:-:S13]  /*3260*/  ISETP.GE.U32.AND P0, PT, R6, 0x1000001, PT ;  /* 0x010000010600780c */ /* 0x000fda0003f06070 */
[----:B------:R-:W-:Y:S05]  /*3270*/  @!P0 BRA `(.L_x_26) ;  /* 0x0000000000388947 */ /* 0x000fea0003800000 */
[----:B------:R-:W-:Y:S01]  /*3280*/  VIADD R5, R11, 0xc0200000 ;  /* 0xc02000000b057836 */ /* 0x000fe20000000000 */
[----:B------:R-:W-:Y:S02]  /*3290*/  MOV R4, R10 ;  /* 0x0000000a00047202 */ /* 0x000fe40000000f00 */
[----:B------:R-:W-:Y:S01]  /*32a0*/  MOV R6, R9 ;  /* 0x0000000900067202 */ /* 0x000fe20000000f00 */
[----:B------:R-:W0:Y:S05]  /*32b0*/  MUFU.RCP64H R7, R5 ;  /* 0x0000000500077308 */ /* 0x000e2a0000001800 */
[----:B0-----:R-:W-:-:S08]  /*32c0*/  DFMA R8, -R4, R6, 1 ;  /* 0x3ff000000408742b */ /* 0x001fd00000000106 */
[----:B------:R-:W-:-:S08]  /*32d0*/  DFMA R8, R8, R8, R8 ;  /* 0x000000080808722b */ /* 0x000fd00000000008 */
[----:B------:R-:W-:-:S08]  /*32e0*/  DFMA R8, R6, R8, R6 ;  /* 0x000000080608722b */ /* 0x000fd00000000006 */
[----:B------:R-:W-:-:S08]  /*32f0*/  DFMA R6, -R4, R8, 1 ;  /* 0x3ff000000406742b */ /* 0x000fd00000000108 */
[----:B------:R-:W-:-:S08]  /*3300*/  DFMA R6, R8, R6, R8 ;  /* 0x000000060806722b */ /* 0x000fd00000000008 */
[----:B------:R-:W-:-:S08]  /*3310*/  DMUL R6, R6, 2.2250738585072013831e-308 ;  /* 0x0010000006067828 */ /* 0x000fd00000000000 */
[----:B------:R-:W-:-:S08]  /*3320*/  DFMA R8, -R10, R6, 1 ;  /* 0x3ff000000a08742b */ /* 0x000fd00000000106 */
[----:B------:R-:W-:-:S08]  /*3330*/  DFMA R8, R8, R8, R8 ;  /* 0x000000080808722b */ /* 0x000fd00000000008 */
[----:B------:R-:W-:Y:S01]  /*3340*/  DFMA R4, R6, R8, R6 ;  /* 0x000000080604722b */ /* 0x000fe20000000006 */
[----:B------:R-:W-:Y:S10]  /*3350*/  BRA `(.L_x_25) ;  /* 0x0000000000307947 */ /* 0x000ff40003800000 */
.L_x_26:
[----:B------:R-:W-:Y:S01]  /*3360*/  DMUL R6, R10, 8.11296384146066816958e+31 ;  /* 0x469000000a067828 */ /* 0x000fe20000000000 */
[----:B------:R-:W-:-:S05]  /*3370*/  IMAD.MOV.U32 R4, RZ, RZ, R9 ;  /* 0x000000ffff047224 */ /* 0x000fca00078e0009 */
[----:B------:R-:W0:Y:S02]  /*3380*/  MUFU.RCP64H R5, R7 ;  /* 0x0000000700057308 */ /* 0x000e240000001800 */
[----:B0-----:R-:W-:-:S08]  /*3390*/  DFMA R8, -R6, R4, 1 ;  /* 0x3ff000000608742b */ /* 0x001fd00000000104 */
[----:B------:R-:W-:-:S08]  /*33a0*/  DFMA R8, R8, R8, R8 ;  /* 0x000000080808722b */ /* 0x000fd00000000008 */
[----:B------:R-:W-:-:S08]  /*33b0*/  DFMA R8, R4, R8, R4 ;  /* 0x000000080408722b */ /* 0x000fd00000000004 */
[----:B------:R-:W-:-:S08]  /*33c0*/  DFMA R4, -R6, R8, 1 ;  /* 0x3ff000000604742b */ /* 0x000fd00000000108 */
[----:B------:R-:W-:-:S08]  /*33d0*/  DFMA R4, R8, R4, R8 ;  /* 0x000000040804722b */ /* 0x000fd00000000008 */
[----:B------:R-:W-:Y:S01]  /*33e0*/  DMUL R4, R4, 8.11296384146066816958e+31 ;  /* 0x4690000004047828 */ /* 0x000fe20000000000 */
[----:B------:R-:W-:Y:S10]  /*33f0*/  BRA `(.L_x_25) ;  /* 0x0000000000087947 */ /* 0x000ff40003800000 */
.L_x_24:
[----:B------:R-:W-:Y:S02]  /*3400*/  LOP3.LUT R5, R11, 0x80000, RZ, 0xfc, !PT ;  /* 0x000800000b057812 */ /* 0x000fe400078efcff */
[----:B------:R-:W-:-:S07]  /*3410*/  MOV R4, R10 ;  /* 0x0000000a00047202 */ /* 0x000fce0000000f00 */
.L_x_25:
[----:B------:R-:W-:Y:S01]  /*3420*/  MOV R8, R4 ;  /* 0x0000000400087202 */ /* 0x000fe20000000f00 */
[----:B------:R-:W-:Y:S01]  /*3430*/  IMAD.MOV.U32 R9, RZ, RZ, R5 ;  /* 0x000000ffff097224 */ /* 0x000fe200078e0005 */
[----:B------:R-:W-:Y:S02]  /*3440*/  MOV R4, R12 ;  /* 0x0000000c00047202 */ /* 0x000fe40000000f00 */
[----:B------:R-:W-:-:S04]  /*3450*/  MOV R5, 0x0 ;  /* 0x0000000000057802 */ /* 0x000fc80000000f00 */
[----:B------:R-:W-:Y:S05]  /*3460*/  RET.REL.NODEC R4 `(_Z14gpu_flash_attnPfS_iiiS_S_S_S_) ;  /* 0xffffffc804e47950 */ /* 0x000fea0003c3ffff */
        .weak           $__internal_1_$__cuda_sm20_dsqrt_rn_f64_mediumpath_v1
        .type           $__internal_1_$__cuda_sm20_dsqrt_rn_f64_mediumpath_v1,@function
        .size           $__internal_1_$__cuda_sm20_dsqrt_rn_f64_mediumpath_v1,($__internal_2_$__cuda_sm3x_div_rn_noftz_f32_slowpath - $__internal_1_$__cuda_sm20_dsqrt_rn_f64_mediumpath_v1)
$__internal_1_$__cuda_sm20_dsqrt_rn_f64_mediumpath_v1:
[----:B------:R-:W-:Y:S01]  /*3470*/  ISETP.GE.U32.AND P0, PT, R8, -0x3400000, PT ;  /* 0xfcc000000800780c */ /* 0x000fe20003f06070 */
[----:B------:R-:W-:-:S12]  /*3480*/  IMAD.MOV.U32 R11, RZ, RZ, R17 ;  /* 0x000000ffff0b7224 */ /* 0x000fd800078e0011 */
[----:B------:R-:W-:Y:S05]  /*3490*/  @!P0 BRA `(.L_x_27) ;  /* 0x0000000000208947 */ /* 0x000fea0003800000 */
[----:B------:R-:W-:-:S10]  /*34a0*/  DFMA.RM R10, R14, R10, R12 ;  /* 0x0000000a0e0a722b */ /* 0x000fd4000000400c */
[----:B------:R-:W-:-:S04]  /*34b0*/  IADD3 R8, P0, PT, R10, 0x1, RZ ;  /* 0x000000010a087810 */ /* 0x000fc80007f1e0ff */
[----:B------:R-:W-:-:S06]  /*34c0*/  IADD3.X R9, PT, PT, RZ, R11, RZ, P0, !PT ;  /* 0x0000000bff097210 */ /* 0x000fcc00007fe4ff */
[----:B------:R-:W-:-:S08]  /*34d0*/  DFMA.RP R6, -R10, R8, R6 ;  /* 0x000000080a06722b */ /* 0x000fd00000008106 */
[----:B------:R-:W-:-:S06]  /*34e0*/  DSETP.GT.AND P0, PT, R6, RZ, PT ;  /* 0x000000ff0600722a */ /* 0x000fcc0003f04000 */
[----:B------:R-:W-:Y:S02]  /*34f0*/  FSEL R8, R8, R10, P0 ;  /* 0x0000000a08087208 */ /* 0x000fe40000000000 */
[----:B------:R-:W-:Y:S01]  /*3500*/  FSEL R9, R9, R11, P0 ;  /* 0x0000000b09097208 */ /* 0x000fe20000000000 */
[----:B------:R-:W-:Y:S06]  /*3510*/  BRA `(.L_x_28) ;  /* 0x0000000000647947 */ /* 0x000fec0003800000 */
.L_x_27:
[----:B------:R-:W-:-:S14]  /*3520*/  DSETP.NE.AND P0, PT, R6, RZ, PT ;  /* 0x000000ff0600722a */ /* 0x000fdc0003f05000 */
[----:B------:R-:W-:Y:S05]  /*3530*/  @!P0 BRA `(.L_x_29) ;  /* 0x0000000000588947 */ /* 0x000fea0003800000 */
[----:B------:R-:W-:-:S13]  /*3540*/  ISETP.GE.AND P0, PT, R7, RZ, PT ;  /* 0x000000ff0700720c */ /* 0x000fda0003f06270 */
[----:B------:R-:W-:Y:S01]  /*3550*/  @!P0 MOV R8, 0x0 ;  /* 0x0000000000088802 */ /* 0x000fe20000000f00 */
[----:B------:R-:W-:Y:S01]  /*3560*/  @!P0 IMAD.MOV.U32 R9, RZ, RZ, -0x80000 ;  /* 0xfff80000ff098424 */ /* 0x000fe200078e00ff */
[----:B------:R-:W-:Y:S06]  /*3570*/  @!P0 BRA `(.L_x_28) ;  /* 0x00000000004c8947 */ /* 0x000fec0003800000 */
[----:B------:R-:W-:-:S13]  /*3580*/  ISETP.GT.AND P0, PT, R7, 0x7fefffff, PT ;  /* 0x7fefffff0700780c */ /* 0x000fda0003f04270 */
[----:B------:R-:W-:Y:S05]  /*3590*/  @P0 BRA `(.L_x_29) ;  /* 0x0000000000400947 */ /* 0x000fea0003800000 */
[----:B------:R-:W-:Y:S01]  /*35a0*/  DMUL R6, R6, 8.11296384146066816958e+31 ;  /* 0x4690000006067828 */ /* 0x000fe20000000000 */
[----:B------:R-:W-:Y:S01]  /*35b0*/  MOV R8, RZ ;  /* 0x000000ff00087202 */ /* 0x000fe20000000f00 */
[----:B------:R-:W-:Y:S01]  /*35c0*/  IMAD.MOV.U32 R13, RZ, RZ, 0x3fd80000 ;  /* 0x3fd80000ff0d7424 */ /* 0x000fe200078e00ff */
[----:B------:R-:W-:-:S03]  /*35d0*/  MOV R12, 0x0 ;  /* 0x00000000000c7802 */ /* 0x000fc60000000f00 */
[----:B------:R-:W0:Y:S02]  /*35e0*/  MUFU.RSQ64H R9, R7 ;  /* 0x0000000700097308 */ /* 0x000e240000001c00 */
[----:B0-----:R-:W-:-:S08]  /*35f0*/  DMUL R10, R8, R8 ;  /* 0x00000008080a7228 */ /* 0x001fd00000000000 */
[----:B------:R-:W-:-:S08]  /*3600*/  DFMA R10, R6, -R10, 1 ;  /* 0x3ff00000060a742b */ /* 0x000fd0000000080a */
[----:B------:R-:W-:Y:S02]  /*3610*/  DFMA R12, R10, R12, 0.5 ;  /* 0x3fe000000a0c742b */ /* 0x000fe4000000000c */
[----:B------:R-:W-:-:S08]  /*3620*/  DMUL R10, R8, R10 ;  /* 0x0000000a080a7228 */ /* 0x000fd00000000000 */
[----:B------:R-:W-:-:S08]  /*3630*/  DFMA R10, R12, R10, R8 ;  /* 0x0000000a0c0a722b */ /* 0x000fd00000000008 */
[----:B------:R-:W-:Y:S02]  /*3640*/  DMUL R8, R6, R10 ;  /* 0x0000000a06087228 */ /* 0x000fe40000000000 */
[----:B------:R-:W-:-:S06]  /*3650*/  IADD3 R11, PT, PT, R11, -0x100000, RZ ;  /* 0xfff000000b0b7810 */ /* 0x000fcc0007ffe0ff */
[----:B------:R-:W-:-:S08]  /*3660*/  DFMA R12, R8, -R8, R6 ;  /* 0x80000008080c722b */ /* 0x000fd00000000006 */
[----:B------:R-:W-:-:S10]  /*3670*/  DFMA R8, R10, R12, R8 ;  /* 0x0000000c0a08722b */ /* 0x000fd40000000008 */
[----:B------:R-:W-:Y:S01]  /*3680*/  IADD3 R9, PT, PT, R9, -0x3500000, RZ ;  /* 0xfcb0000009097810 */ /* 0x000fe20007ffe0ff */
[----:B------:R-:W-:Y:S06]  /*3690*/  BRA `(.L_x_28) ;  /* 0x0000000000047947 */ /* 0x000fec0003800000 */
.L_x_29:
[----:B------:R-:W-:-:S11]  /*36a0*/  DADD R8, R6, R6 ;  /* 0x0000000006087229 */ /* 0x000fd60000000006 */
.L_x_28:
[----:B------:R-:W-:-:S04]  /*36b0*/  IMAD.MOV.U32 R5, RZ, RZ, 0x0 ;  /* 0x00000000ff057424 */ /* 0x000fc800078e00ff */
[----:B------:R-:W-:Y:S05]  /*36c0*/  RET.REL.NODEC R4 `(_Z14gpu_flash_attnPfS_iiiS_S_S_S_) ;  /* 0xffffffc8044c7950 */ /* 0x000fea0003c3ffff */
        .weak           $__internal_2_$__cuda_sm3x_div_rn_noftz_f32_slowpath
        .type           $__internal_2_$__cuda_sm3x_div_rn_noftz_f32_slowpath,@function
        .size           $__internal_2_$__cuda_sm3x_div_rn_noftz_f32_slowpath,(.L_x_44 - $__internal_2_$__cuda_sm3x_div_rn_noftz_f32_slowpath)
$__internal_2_$__cuda_sm3x_div_rn_noftz_f32_slowpath:
[----:B------:R-:W-:Y:S01]  /*36d0*/  SHF.R.U32.HI R43, RZ, 0x17, R3 ;  /* 0x00000017ff2b7819 */ /* 0x000fe20000011603 */
[----:B------:R-:W-:Y:S01]  /*36e0*/  BSSY.RECONVERGENT B1, `(.L_x_30) ;  /* 0x0000066000017945 */ /* 0x000fe20003800200 */
[----:B------:R-:W-:Y:S02]  /*36f0*/  SHF.R.U32.HI R46, RZ, 0x17, R0 ;  /* 0x00000017ff2e7819 */ /* 0x000fe40000011600 */
[----:B------:R-:W-:Y:S02]  /*3700*/  LOP3.LUT R43, R43, 0xff, RZ, 0xc0, !PT ;  /* 0x000000ff2b2b7812 */ /* 0x000fe400078ec0ff */
[----:B------:R-:W-:Y:S02]  /*3710*/  LOP3.LUT R46, R46, 0xff, RZ, 0xc0, !PT ;  /* 0x000000ff2e2e7812 */ /* 0x000fe400078ec0ff */
[----:B------:R-:W-:Y:S02]  /*3720*/  IADD3 R42, PT, PT, R43, -0x1, RZ ;  /* 0xffffffff2b2a7810 */ /* 0x000fe40007ffe0ff */
[----:B------:R-:W-:-:S02]  /*3730*/  IADD3 R45, PT, PT, R46, -0x1, RZ ;  /* 0xffffffff2e2d7810 */ /* 0x000fc40007ffe0ff */
[----:B------:R-:W-:Y:S02]  /*3740*/  ISETP.GT.U32.AND P0, PT, R42, 0xfd, PT ;  /* 0x000000fd2a00780c */ /* 0x000fe40003f04070 */
[----:B------:R-:W-:Y:S02]  /*3750*/  MOV R48, R3 ;  /* 0x0000000300307202 */ /* 0x000fe40000000f00 */
[----:B------:R-:W-:Y:S01]  /*3760*/  ISETP.GT.U32.OR P0, PT, R45, 0xfd, P0 ;  /* 0x000000fd2d00780c */ /* 0x000fe20000704470 */
[----:B------:R-:W-:-:S12]  /*3770*/  IMAD.MOV.U32 R45, RZ, RZ, R0 ;  /* 0x000000ffff2d7224 */ /* 0x000fd800078e0000 */
[----:B------:R-:W-:Y:S01]  /*3780*/  @!P0 MOV R42, RZ ;  /* 0x000000ff002a8202 */ /* 0x000fe20000000f00 */
[----:B------:R-:W-:Y:S06]  /*3790*/  @!P0 BRA `(.L_x_31) ;  /* 0x0000000000648947 */ /* 0x000fec0003800000 */
[----:B------:R-:W-:Y:S02]  /*37a0*/  FSETP.GTU.FTZ.AND P1, PT, |R3|, +INF , PT ;  /* 0x7f8000000300780b */ /* 0x000fe40003f3c200 */
[----:B------:R-:W-:-:S04]  /*37b0*/  FSETP.GTU.FTZ.AND P0, PT, |R0|, +INF , PT ;  /* 0x7f8000000000780b */ /* 0x000fc80003f1c200 */
[----:B------:R-:W-:-:S13]  /*37c0*/  PLOP3.LUT P0, PT, P0, P1, PT, 0xf8, 0x8f ;  /* 0x00000000008f781c */ /* 0x000fda0000703f70 */
[----:B------:R-:W-:Y:S05]  /*37d0*/  @P0 BRA `(.L_x_32) ;  /* 0x0000000400540947 */ /* 0x000fea0003800000 */
[----:B------:R-:W-:-:S13]  /*37e0*/  LOP3.LUT P0, RZ, R48, 0x7fffffff, R45, 0xc8, !PT ;  /* 0x7fffffff30ff7812 */ /* 0x000fda000780c82d */
[----:B------:R-:W-:Y:S05]  /*37f0*/  @!P0 BRA `(.L_x_33) ;  /* 0x0000000400448947 */ /* 0x000fea0003800000 */
[C---:B------:R-:W-:Y:S02]  /*3800*/  FSETP.NEU.FTZ.AND P2, PT, |R0|.reuse, +INF , PT ;  /* 0x7f8000000000780b */ /* 0x040fe40003f5d200 */
[----:B------:R-:W-:Y:S02]  /*3810*/  FSETP.NEU.FTZ.AND P1, PT, |R3|, +INF , PT ;  /* 0x7f8000000300780b */ /* 0x000fe40003f3d200 */
[----:B------:R-:W-:-:S11]  /*3820*/  FSETP.NEU.FTZ.AND P0, PT, |R0|, +INF , PT ;  /* 0x7f8000000000780b */ /* 0x000fd60003f1d200 */
[----:B------:R-:W-:Y:S05]  /*3830*/  @!P1 BRA !P2, `(.L_x_33) ;  /* 0x0000000400349947 */ /* 0x000fea0005000000 */
[----:B------:R-:W-:-:S04]  /*3840*/  LOP3.LUT P2, RZ, R45, 0x7fffffff, RZ, 0xc0, !PT ;  /* 0x7fffffff2dff7812 */ /* 0x000fc8000784c0ff */
[----:B------:R-:W-:-:S13]  /*3850*/  PLOP3.LUT P1, PT, P1, P2, PT, 0x2f, 0xf2 ;  /* 0x0000000000f2781c */ /* 0x000fda0000f24577 */
[----:B------:R-:W-:Y:S05]  /*3860*/  @P1 BRA `(.L_x_34) ;  /* 0x0000000400201947 */ /* 0x000fea0003800000 */
[----:B------:R-:W-:-:S04]  /*3870*/  LOP3.LUT P1, RZ, R48, 0x7fffffff, RZ, 0xc0, !PT ;  /* 0x7fffffff30ff7812 */ /* 0x000fc8000782c0ff */
[----:B------:R-:W-:-:S13]  /*3880*/  PLOP3.LUT P0, PT, P0, P1, PT, 0x2f, 0xf2 ;  /* 0x0000000000f2781c */ /* 0x000fda0000702577 */
[----:B------:R-:W-:Y:S05]  /*3890*/  @P0 BRA `(.L_x_35) ;  /* 0x0000000400080947 */ /* 0x000fea0003800000 */
[----:B------:R-:W-:-:S05]  /*38a0*/  VIADD R42, R46, 0xffffffff ;  /* 0xffffffff2e2a7836 */ /* 0x000fca0000000000 */
[----:B------:R-:W-:Y:S02]  /*38b0*/  ISETP.GE.AND P0, PT, R42, RZ, PT ;  /* 0x000000ff2a00720c */ /* 0x000fe40003f06270 */
[----:B------:R-:W-:-:S04]  /*38c0*/  IADD3 R42, PT, PT, R43, -0x1, RZ ;  /* 0xffffffff2b2a7810 */ /* 0x000fc80007ffe0ff */
[----:B------:R-:W-:-:S07]  /*38d0*/  ISETP.GE.AND P1, PT, R42, RZ, PT ;  /* 0x000000ff2a00720c */ /* 0x000fce0003f26270 */
[----:B------:R-:W-:Y:S01]  /*38e0*/  @P0 MOV R42, RZ ;  /* 0x000000ff002a0202 */ /* 0x000fe20000000f00 */
[----:B------:R-:W-:Y:S02]  /*38f0*/  @!P0 IMAD.MOV.U32 R42, RZ, RZ, -0x40 ;  /* 0xffffffc0ff2a8424 */ /* 0x000fe400078e00ff */
[----:B------:R-:W-:-:S03]  /*3900*/  @!P0 FFMA R45, R0, 1.84467440737095516160e+19, RZ ;  /* 0x5f800000002d8823 */ /* 0x000fc600000000ff */
[----:B------:R-:W-:Y:S01]  /*3910*/  @!P1 FFMA R48, R3, 1.84467440737095516160e+19, RZ ;  /* 0x5f80000003309823 */ /* 0x000fe200000000ff */
[----:B------:R-:W-:-:S07]  /*3920*/  @!P1 IADD3 R42, PT, PT, R42, 0x40, RZ ;  /* 0x000000402a2a9810 */ /* 0x000fce0007ffe0ff */
.L_x_31:
[----:B------:R-:W-:Y:S01]  /*3930*/  LEA R47, R43, 0xc0800000, 0x17 ;  /* 0xc08000002b2f7811 */ /* 0x000fe200078eb8ff */
[----:B------:R-:W-:Y:S01]  /*3940*/  VIADD R46, R46, 0xffffff81 ;  /* 0xffffff812e2e7836 */ /* 0x000fe20000000000 */
[----:B------:R-:W-:Y:S02]  /*3950*/  BSSY.RECONVERGENT B2, `(.L_x_36) ;  /* 0x0000035000027945 */ /* 0x000fe40003800200 */
[----:B------:R-:W-:-:S04]  /*3960*/  IADD3 R50, PT, PT, -R47, R48, RZ ;  /* 0x000000302f327210 */ /* 0x000fc80007ffe1ff */
[----:B------:R-:W0:Y:S01]  /*3970*/  MUFU.RCP R0, R50 ;  /* 0x0000003200007308 */ /* 0x000e220000001000 */
[----:B------:R-:W-:-:S04]  /*3980*/  FADD.FTZ R49, -R50, -RZ ;  /* 0x800000ff32317221 */ /* 0x000fc80000010100 */
[----:B0-----:R-:W-:-:S04]  /*3990*/  FFMA R47, R0, R49, 1 ;  /* 0x3f800000002f7423 */ /* 0x001fc80000000031 */
[----:B------:R-:W-:Y:S01]  /*39a0*/  FFMA R47, R0, R47, R0 ;  /* 0x0000002f002f7223 */ /* 0x000fe20000000000 */
[----:B------:R-:W-:-:S04]  /*39b0*/  IMAD R0, R46, -0x800000, R45 ;  /* 0xff8000002e007824 */ /* 0x000fc800078e022d */
[----:B------:R-:W-:-:S04]  /*39c0*/  FFMA R48, R0, R47, RZ ;  /* 0x0000002f00307223 */ /* 0x000fc800000000ff */
[----:B------:R-:W-:-:S04]  /*39d0*/  FFMA R45, R49, R48, R0 ;  /* 0x00000030312d7223 */ /* 0x000fc80000000000 */
[----:B------:R-:W-:Y:S01]  /*39e0*/  FFMA R48, R47, R45, R48 ;  /* 0x0000002d2f307223 */ /* 0x000fe20000000030 */
[----:B------:R-:W-:-:S03]  /*39f0*/  IADD3 R45, PT, PT, R46, 0x7f, -R43 ;  /* 0x0000007f2e2d7810 */ /* 0x000fc60007ffe82b */
[----:B------:R-:W-:Y:S01]  /*3a00*/  FFMA R49, R49, R48, R0 ;  /* 0x0000003031317223 */ /* 0x000fe20000000000 */
[----:B------:R-:W-:-:S03]  /*3a10*/  IADD3 R45, PT, PT, R45, R42, RZ ;  /* 0x0000002a2d2d7210 */ /* 0x000fc60007ffe0ff */
[----:B------:R-:W-:-:S05]  /*3a20*/  FFMA R0, R47, R49, R48 ;  /* 0x000000312f007223 */ /* 0x000fca0000000030 */
[----:B------:R-:W-:-:S04]  /*3a30*/  SHF.R.U32.HI R43, RZ, 0x17, R0 ;  /* 0x00000017ff2b7819 */ /* 0x000fc80000011600 */
[----:B------:R-:W-:-:S04]  /*3a40*/  LOP3.LUT R42, R43, 0xff, RZ, 0xc0, !PT ;  /* 0x000000ff2b2a7812 */ /* 0x000fc800078ec0ff */
[----:B------:R-:W-:-:S05]  /*3a50*/  IADD3 R42, PT, PT, R42, R45, RZ ;  /* 0x0000002d2a2a7210 */ /* 0x000fca0007ffe0ff */
[----:B------:R-:W-:-:S05]  /*3a60*/  VIADD R43, R42, 0xffffffff ;  /* 0xffffffff2a2b7836 */ /* 0x000fca0000000000 */
[----:B------:R-:W-:-:S13]  /*3a70*/  ISETP.GE.U32.AND P0, PT, R43, 0xfe, PT ;  /* 0x000000fe2b00780c */ /* 0x000fda0003f06070 */
[----:B------:R-:W-:Y:S05]  /*3a80*/  @!P0 BRA `(.L_x_37) ;  /* 0x0000000000808947 */ /* 0x000fea0003800000 */
[----:B------:R-:W-:-:S13]  /*3a90*/  ISETP.GT.AND P0, PT, R42, 0xfe, PT ;  /* 0x000000fe2a00780c */ /* 0x000fda0003f04270 */
[----:B------:R-:W-:Y:S05]  /*3aa0*/  @P0 BRA `(.L_x_38) ;  /* 0x00000000006c0947 */ /* 0x000fea0003800000 */
[----:B------:R-:W-:-:S13]  /*3ab0*/  ISETP.GE.AND P0, PT, R42, 0x1, PT ;  /* 0x000000012a00780c */ /* 0x000fda0003f06270 */
[----:B------:R-:W-:Y:S05]  /*3ac0*/  @P0 BRA `(.L_x_39) ;  /* 0x0000000000740947 */ /* 0x000fea0003800000 */
[----:B------:R-:W-:Y:S02]  /*3ad0*/  ISETP.GE.AND P0, PT, R42, -0x18, PT ;  /* 0xffffffe82a00780c */ /* 0x000fe40003f06270 */
[----:B------:R-:W-:-:S11]  /*3ae0*/  LOP3.LUT R0, R0, 0x80000000, RZ, 0xc0, !PT ;  /* 0x8000000000007812 */ /* 0x000fd600078ec0ff */
[----:B------:R-:W-:Y:S05]  /*3af0*/  @!P0 BRA `(.L_x_39) ;  /* 0x0000000000688947 */ /* 0x000fea0003800000 */
[-CC-:B------:R-:W-:Y:S01]  /*3b00*/  FFMA.RZ R43, R47, R49.reuse, R48.reuse ;  /* 0x000000312f2b7223 */ /* 0x180fe2000000c030 */
[C---:B------:R-:W-:Y:S02]  /*3b10*/  IADD3 R46, PT, PT, R42.reuse, 0x20, RZ ;  /* 0x000000202a2e7810 */ /* 0x040fe40007ffe0ff */
[C---:B------:R-:W-:Y:S02]  /*3b20*/  ISETP.NE.AND P2, PT, R42.reuse, RZ, PT ;  /* 0x000000ff2a00720c */ /* 0x040fe40003f45270 */
[----:B------:R-:W-:Y:S01]  /*3b30*/  LOP3.LUT R45, R43, 0x7fffff, RZ, 0xc0, !PT ;  /* 0x007fffff2b2d7812 */ /* 0x000fe200078ec0ff */
[CCC-:B------:R-:W-:Y:S01]  /*3b40*/  FFMA.RP R43, R47.reuse, R49.reuse, R48.reuse ;  /* 0x000000312f2b7223 */ /* 0x1c0fe20000008030 */
[----:B------:R-:W-:Y:S01]  /*3b50*/  FFMA.RM R48, R47, R49, R48 ;  /* 0x000000312f307223 */ /* 0x000fe20000004030 */
[----:B------:R-:W-:Y:S02]  /*3b60*/  ISETP.NE.AND P1, PT, R42, RZ, PT ;  /* 0x000000ff2a00720c */ /* 0x000fe40003f25270 */
[----:B------:R-:W-:-:S02]  /*3b70*/  LOP3.LUT R45, R45, 0x800000, RZ, 0xfc, !PT ;  /* 0x008000002d2d7812 */ /* 0x000fc400078efcff */
[----:B------:R-:W-:Y:S02]  /*3b80*/  IADD3 R42, PT, PT, -R42, RZ, RZ ;  /* 0x000000ff2a2a7210 */ /* 0x000fe40007ffe1ff */
[----:B------:R-:W-:Y:S02]  /*3b90*/  SHF.L.U32 R46, R45, R46, RZ ;  /* 0x0000002e2d2e7219 */ /* 0x000fe400000006ff */
[----:B------:R-:W-:Y:S02]  /*3ba0*/  FSETP.NEU.FTZ.AND P0, PT, R43, R48, PT ;  /* 0x000000302b00720b */ /* 0x000fe40003f1d000 */
[----:B------:R-:W-:Y:S02]  /*3bb0*/  SEL R42, R42, RZ, P2 ;  /* 0x000000ff2a2a7207 */ /* 0x000fe40001000000 */
[----:B------:R-:W-:Y:S02]  /*3bc0*/  ISETP.NE.AND P1, PT, R46, RZ, P1 ;  /* 0x000000ff2e00720c */ /* 0x000fe40000f25270 */
[----:B------:R-:W-:-:S02]  /*3bd0*/  SHF.R.U32.HI R42, RZ, R42, R45 ;  /* 0x0000002aff2a7219 */ /* 0x000fc4000001162d */
[----:B------:R-:W-:Y:S02]  /*3be0*/  PLOP3.LUT P0, PT, P0, P1, PT, 0xf8, 0x8f ;  /* 0x00000000008f781c */ /* 0x000fe40000703f70 */
[----:B------:R-:W-:Y:S02]  /*3bf0*/  SHF.R.U32.HI R46, RZ, 0x1, R42 ;  /* 0x00000001ff2e7819 */ /* 0x000fe4000001162a */
[----:B------:R-:W-:-:S04]  /*3c00*/  SEL R43, RZ, 0x1, !P0 ;  /* 0x00000001ff2b7807 */ /* 0x000fc80004000000 */
[----:B------:R-:W-:-:S04]  /*3c10*/  LOP3.LUT R43, R43, 0x1, R46, 0xf8, !PT ;  /* 0x000000012b2b7812 */ /* 0x000fc800078ef82e */
[----:B------:R-:W-:-:S05]  /*3c20*/  LOP3.LUT R43, R43, R42, RZ, 0xc0, !PT ;  /* 0x0000002a2b2b7212 */ /* 0x000fca00078ec0ff */
[----:B------:R-:W-:-:S05]  /*3c30*/  IMAD.IADD R43, R46, 0x1, R43 ;  /* 0x000000012e2b7824 */ /* 0x000fca00078e022b */
[----:B------:R-:W-:Y:S01]  /*3c40*/  LOP3.LUT R0, R43, R0, RZ, 0xfc, !PT ;  /* 0x000000002b007212 */ /* 0x000fe200078efcff */
[----:B------:R-:W-:Y:S06]  /*3c50*/  BRA `(.L_x_39) ;  /* 0x0000000000107947 */ /* 0x000fec0003800000 */
.L_x_38:
[----:B------:R-:W-:-:S04]  /*3c60*/  LOP3.LUT R0, R0, 0x80000000, RZ, 0xc0, !PT ;  /* 0x8000000000007812 */ /* 0x000fc800078ec0ff */
[----:B------:R-:W-:Y:S01]  /*3c70*/  LOP3.LUT R0, R0, 0x7f800000, RZ, 0xfc, !PT ;  /* 0x7f80000000007812 */ /* 0x000fe200078efcff */
[----:B------:R-:W-:Y:S06]  /*3c80*/  BRA `(.L_x_39) ;  /* 0x0000000000047947 */ /* 0x000fec0003800000 */
.L_x_37:
[----:B------:R-:W-:-:S07]  /*3c90*/  LEA R0, R45, R0, 0x17 ;  /* 0x000000002d007211 */ /* 0x000fce00078eb8ff */
.L_x_39:
[----:B------:R-:W-:Y:S05]  /*3ca0*/  BSYNC.RECONVERGENT B2 ;  /* 0x0000000000027941 */ /* 0x000fea0003800200 */
.L_x_36:
[----:B------:R-:W-:Y:S05]  /*3cb0*/  BRA `(.L_x_40) ;  /* 0x0000000000207947 */ /* 0x000fea0003800000 */
.L_x_35:
[----:B------:R-:W-:-:S04]  /*3cc0*/  LOP3.LUT R0, R48, 0x80000000, R45, 0x48, !PT ;  /* 0x8000000030007812 */ /* 0x000fc800078e482d */
[----:B------:R-:W-:Y:S01]  /*3cd0*/  LOP3.LUT R0, R0, 0x7f800000, RZ, 0xfc, !PT ;  /* 0x7f80000000007812 */ /* 0x000fe200078efcff */
[----:B------:R-:W-:Y:S06]  /*3ce0*/  BRA `(.L_x_40) ;  /* 0x0000000000147947 */ /* 0x000fec0003800000 */
.L_x_34:
[----:B------:R-:W-:Y:S01]  /*3cf0*/  LOP3.LUT R0, R48, 0x80000000, R45, 0x48, !PT ;  /* 0x8000000030007812 */ /* 0x000fe200078e482d */
[----:B------:R-:W-:Y:S06]  /*3d00*/  BRA `(.L_x_40) ;  /* 0x00000000000c7947 */ /* 0x000fec0003800000 */
.L_x_33:
[----:B------:R-:W0:Y:S01]  /*3d10*/  MUFU.RSQ R0, -QNAN ;  /* 0xffc0000000007908 */ /* 0x000e220000001400 */
[----:B------:R-:W-:Y:S05]  /*3d20*/  BRA `(.L_x_40) ;  /* 0x0000000000047947 */ /* 0x000fea0003800000 */
.L_x_32:
[----:B------:R-:W-:-:S07]  /*3d30*/  FADD.FTZ R0, R0, R3 ;  /* 0x0000000300007221 */ /* 0x000fce0000010000 */
.L_x_40:
[----:B------:R-:W-:Y:S05]  /*3d40*/  BSYNC.RECONVERGENT B1 ;  /* 0x0000000000017941 */ /* 0x000fea0003800200 */
.L_x_30:
[----:B------:R-:W-:-:S04]  /*3d50*/  HFMA2 R45, -RZ, RZ, 0, 0 ;  /* 0x00000000ff2d7431 */ /* 0x000fc800000001ff */
[----:B0-----:R-:W-:Y:S05]  /*3d60*/  RET.REL.NODEC R44 `(_Z14gpu_flash_attnPfS_iiiS_S_S_S_) ;  /* 0xffffffc02ca47950 */ /* 0x001fea0003c3ffff */
.L_x_41:
[----:B------:R-:W-:-:S00]  /*3d70*/  BRA `(.L_x_41) ;  /* 0xfffffffc00fc7947 */ /* 0x000fc0000383ffff */
[----:B------:R-:W-:-:S00]  /*3d80*/  NOP ;  /* 0x0000000000007918 */ /* 0x000fc00000000000 */
[----:B------:R-:W-:-:S00]  /*3d90*/  NOP ;  /* 0x0000000000007918 */ /* 0x000fc00000000000 */
[----:B------:R-:W-:-:S00]  /*3da0*/  NOP ;  /* 0x0000000000007918 */ /* 0x000fc00000000000 */
[----:B------:R-:W-:-:S00]  /*3db0*/  NOP ;  /* 0x0000000000007918 */ /* 0x000fc00000000000 */
[----:B------:R-:W-:-:S00]  /*3dc0*/  NOP ;  /* 0x0000000000007918 */ /* 0x000fc00000000000 */
[----:B------:R-:W-:-:S00]  /*3dd0*/  NOP ;  /* 0x0000000000007918 */ /* 0x000fc00000000000 */
[----:B------:R-:W-:-:S00]  /*3de0*/  NOP ;  /* 0x0000000000007918 */ /* 0x000fc00000000000 */
[----:B------:R-:W-:-:S00]  /*3df0*/  NOP ;  /* 0x0000000000007918 */ /* 0x000fc00000000000 */
.L_x_44:


//--------------------- .nv.shared._Z14gpu_flash_attnPfS_iiiS_S_S_S_ --------------------------
	.section	.nv.shared._Z14gpu_flash_attnPfS_iiiS_S_S_S_,"aw",@nobits
	.sectionflags	@""
	.align	16
.nv.shared._Z14gpu_flash_attnPfS_iiiS_S_S_S_:
	.zero		9984


//--------------------- .nv.shared.reserved.0     --------------------------
	.section	.nv.shared.reserved.0,"aw",@nobits
	.weak		__nv_reservedSMEM_offset_0_alias
	.size		__nv_reservedSMEM_offset_0_alias, 0, 64
	.other		__nv_reservedSMEM_offset_0_alias,@"STO_CUDA_RESERVED_SHARED STV_DEFAULT"
__nv_reservedSMEM_offset_0_alias:
	.zero		0
	.zero		64


//--------------------- .nv.constant0._Z14gpu_flash_attnPfS_iiiS_S_S_S_ --------------------------
	.section	.nv.constant0._Z14gpu_flash_attnPfS_iiiS_S_S_S_,"a",@progbits
	.sectionflags	@""
	.align	4
.nv.constant0._Z14gpu_flash_attnPfS_iiiS_S_S_S_:
	.zero		960


//--------------------- SYMBOLS --------------------------

	.type		.nv.reservedSmem.offset0,@object
	.size		.nv.reservedSmem.offset0,0x4
	.type		.nv.reservedSmem.cap,@object
	.size		.nv.reservedSmem.cap,0x4
